// auto-generated by cutlass_sweep.gemm — config: {"arch": "sm_90", "cluster_m": 2, "cluster_n": 1, "dtype": "int8", "stages": 5, "tile_k": 32, "tile_m": 64, "tile_n": 128}
#include "cutlass/cutlass.h"
#include "cutlass/gemm/collective/collective_builder.hpp"
#include "cutlass/gemm/device/gemm_universal_adapter.h"
#include "cutlass/gemm/kernel/gemm_universal.hpp"
#include "cutlass/epilogue/collective/collective_builder.hpp"

using ElemA = int8_t;
using ElemB = int8_t;
using ElemCD = int8_t;
using Acc  = int32_t;
using TileShape    = cute::Shape<cute::_64, cute::_128, cute::_32>;
using ClusterShape = cute::Shape<cute::_2, cute::_1, cute::_1>;

using CollectiveEpilogue = typename cutlass::epilogue::collective::CollectiveBuilder<
    cutlass::arch::Sm90, cutlass::arch::OpClassTensorOp,
    TileShape, ClusterShape,
    cutlass::epilogue::collective::EpilogueTileAuto,
    Acc, Acc,
    ElemCD, cutlass::layout::RowMajor, 128 / cutlass::sizeof_bits<ElemCD>::value,
    ElemCD, cutlass::layout::RowMajor, 128 / cutlass::sizeof_bits<ElemCD>::value,
    cutlass::epilogue::collective::EpilogueScheduleAuto
  >::CollectiveOp;

using CollectiveMainloop = typename cutlass::gemm::collective::CollectiveBuilder<
    cutlass::arch::Sm90, cutlass::arch::OpClassTensorOp,
    ElemA, cutlass::layout::RowMajor, 128 / cutlass::sizeof_bits<ElemA>::value,
    ElemB, cutlass::layout::ColumnMajor, 128 / cutlass::sizeof_bits<ElemB>::value,
    Acc,
    TileShape, ClusterShape,
    cutlass::gemm::collective::StageCount<5>,
    cutlass::gemm::collective::KernelScheduleAuto
  >::CollectiveOp;

using GemmKernel = cutlass::gemm::kernel::GemmUniversal<
    cute::Shape<int,int,int,int>,
    CollectiveMainloop,
    CollectiveEpilogue
>;
using Gemm = cutlass::gemm::device::GemmUniversalAdapter<GemmKernel>;

// Force the device kernel symbol into the cubin without needing a host main.
auto* _anchor = &cutlass::device_kernel<GemmKernel>;


// ===== COMPILED SASS (sm_90a) =====

	.target	sm_90a

	.elftype	@"ET_EXEC"


//--------------------- .note.nv.tkinfo           --------------------------
	.section	.note.nv.tkinfo,"",@"SHT_NOTE"
	.sectionflags	@"SHF_NOTE_NV_TKINFO"
	.tkinfo
        /*0018*/ 	.word	0x00000002
        /*0030*/ 	.string	""
        /*0030*/ 	.string	"ptxas"
        /*0030*/ 	.string	"Cuda compilation tools, release 13.0, V13.0.88"
        /*0030*/ 	.string	"Build cuda_13.0.r13.0/compiler.36424714_0"
        /*0030*/ 	.string	"-arch sm_90a -m 64 "



//--------------------- .note.nv.cuinfo           --------------------------
	.section	.note.nv.cuinfo,"",@"SHT_NOTE"
	.sectionflags	@"SHF_NOTE_NV_CUINFO"
        /*0018*/ 	.short	0x0002
        /*001a*/ 	.short	0x005a
        /*001c*/ 	.short	0x0082
	.zero		2


//--------------------- .nv.info                  --------------------------
	.section	.nv.info,"",@"SHT_CUDA_INFO"
	.align	4


	//----- nvinfo : EIATTR_REGCOUNT
	.align		4
        /*0000*/ 	.byte	0x04, 0x2f
        /*0002*/ 	.short	(.L_15 - .L_14)
	.align		4
.L_14:
        /*0004*/ 	.word	index@(_ZN7cutlass13device_kernelINS_4gemm6kernel13GemmUniversalIN4cute5tupleIJiiiiEEENS1_10collective13CollectiveMmaINS1_34MainloopSm90TmaGmmaWarpSpecializedILi5ENS5_IJNS4_1CILi2EEENSA_ILi1EEESC_EEENS1_32KernelTmaWarpSpecializedPingpongEEENS5_IJNSA_ILi64EEENSA_ILi128EEENSA_ILi32EEEEEEaNS5_IJlSC_lEEEaSK_NS4_8TiledMMAINS4_8MMA_AtomIJNS4_4SM904GMMA27MMA_64x128x32_S32S8S8_SS_TNEEEENS4_6LayoutINS5_IJSC_SC_SC_EEENS5_IJNSA_ILi0EEEST_ST_EEEEENS5_IJNS4_10UnderscoreESW_SW_EEEEENS4_13SM90_TMA_LOADENS4_14ComposedLayoutINS4_7SwizzleILi1ELi4ELi3EEENS4_18smem_ptr_flag_bitsILi8EEENSR_INS5_IJNSA_ILi8EEESI_EEENS5_IJSI_SC_EEEEEEEvNS4_8identityENS4_23SM90_TMA_LOAD_MULTICASTES19_vS1A_EENS_8epilogue10collective6detail29Sm90TmaWarpSpecializedAdapterINS1E_15DefaultEpilogueIaSK_SK_NS1D_6thread17LinearCombinationIaLi1EiiLNS1I_9ScaleType4KindE0ELNS_15FloatRoundStyleE2EaEENS1_15EpilogueDefaultEEEEEvvEEEEvNT_6ParamsE)
        /*0008*/ 	.word	0x000000a8


	//----- nvinfo : EIATTR_FRAME_SIZE
	.align		4
.L_15:
        /*000c*/ 	.byte	0x04, 0x11
        /*000e*/ 	.short	(.L_17 - .L_16)
	.align		4
.L_16:
        /*0010*/ 	.word	index@(_ZN7cutlass13device_kernelINS_4gemm6kernel13GemmUniversalIN4cute5tupleIJiiiiEEENS1_10collective13CollectiveMmaINS1_34MainloopSm90TmaGmmaWarpSpecializedILi5ENS5_IJNS4_1CILi2EEENSA_ILi1EEESC_EEENS1_32KernelTmaWarpSpecializedPingpongEEENS5_IJNSA_ILi64EEENSA_ILi128EEENSA_ILi32EEEEEEaNS5_IJlSC_lEEEaSK_NS4_8TiledMMAINS4_8MMA_AtomIJNS4_4SM904GMMA27MMA_64x128x32_S32S8S8_SS_TNEEEENS4_6LayoutINS5_IJSC_SC_SC_EEENS5_IJNSA_ILi0EEEST_ST_EEEEENS5_IJNS4_10UnderscoreESW_SW_EEEEENS4_13SM90_TMA_LOADENS4_14ComposedLayoutINS4_7SwizzleILi1ELi4ELi3EEENS4_18smem_ptr_flag_bitsILi8EEENSR_INS5_IJNSA_ILi8EEESI_EEENS5_IJSI_SC_EEEEEEEvNS4_8identityENS4_23SM90_TMA_LOAD_MULTICASTES19_vS1A_EENS_8epilogue10collective6detail29Sm90TmaWarpSpecializedAdapterINS1E_15DefaultEpilogueIaSK_SK_NS1D_6thread17LinearCombinationIaLi1EiiLNS1I_9ScaleType4KindE0ELNS_15FloatRoundStyleE2EaEENS1_15EpilogueDefaultEEEEEvvEEEEvNT_6ParamsE)
        /*0014*/ 	.word	0x00000008


	//----- nvinfo : EIATTR_MIN_STACK_SIZE
	.align		4
.L_17:
        /*0018*/ 	.byte	0x04, 0x12
        /*001a*/ 	.short	(.L_19 - .L_18)
	.align		4
.L_18:
        /*001c*/ 	.word	index@(_ZN7cutlass13device_kernelINS_4gemm6kernel13GemmUniversalIN4cute5tupleIJiiiiEEENS1_10collective13CollectiveMmaINS1_34MainloopSm90TmaGmmaWarpSpecializedILi5ENS5_IJNS4_1CILi2EEENSA_ILi1EEESC_EEENS1_32KernelTmaWarpSpecializedPingpongEEENS5_IJNSA_ILi64EEENSA_ILi128EEENSA_ILi32EEEEEEaNS5_IJlSC_lEEEaSK_NS4_8TiledMMAINS4_8MMA_AtomIJNS4_4SM904GMMA27MMA_64x128x32_S32S8S8_SS_TNEEEENS4_6LayoutINS5_IJSC_SC_SC_EEENS5_IJNSA_ILi0EEEST_ST_EEEEENS5_IJNS4_10UnderscoreESW_SW_EEEEENS4_13SM90_TMA_LOADENS4_14ComposedLayoutINS4_7SwizzleILi1ELi4ELi3EEENS4_18smem_ptr_flag_bitsILi8EEENSR_INS5_IJNSA_ILi8EEESI_EEENS5_IJSI_SC_EEEEEEEvNS4_8identityENS4_23SM90_TMA_LOAD_MULTICASTES19_vS1A_EENS_8epilogue10collective6detail29Sm90TmaWarpSpecializedAdapterINS1E_15DefaultEpilogueIaSK_SK_NS1D_6thread17LinearCombinationIaLi1EiiLNS1I_9ScaleType4KindE0ELNS_15FloatRoundStyleE2EaEENS1_15EpilogueDefaultEEEEEvvEEEEvNT_6ParamsE)
        /*0020*/ 	.word	0x00000008
.L_19:


//--------------------- .nv.compat                --------------------------
	.section	.nv.compat,"",@"SHT_CUDA_COMPAT_INFO"
	.align	4
        /*0000*/ 	.byte	0x02, 0x09, 0x01, 0x00, 0x02, 0x02, 0x04, 0x00, 0x02, 0x05, 0x05, 0x00, 0x03, 0x07, 0x01, 0x01
        /*0010*/ 	.byte	0x02, 0x03, 0x01, 0x00, 0x02, 0x06, 0x01, 0x00, 0x04, 0x0b, 0x08, 0x00, 0x00, 0x00, 0x00, 0x00
        /*0020*/ 	.byte	0x00, 0x00, 0x00, 0x00


//--------------------- .nv.info._ZN7cutlass13device_kernelINS_4gemm6kernel13GemmUniversalIN4cute5tupleIJiiiiEEENS1_10collective13CollectiveMmaINS1_34MainloopSm90TmaGmmaWarpSpecializedILi5ENS5_IJNS4_1CILi2EEENSA_ILi1EEESC_EEENS1_32KernelTmaWarpSpecializedPingpongEEENS5_IJNSA_ILi64EEENSA_ILi128EEENSA_ILi32EEEEEEaNS5_IJlSC_lEEEaSK_NS4_8TiledMMAINS4_8MMA_AtomIJNS4_4SM904GMMA27MMA_64x128x32_S32S8S8_SS_TNEEEENS4_6LayoutINS5_IJSC_SC_SC_EEENS5_IJNSA_ILi0EEEST_ST_EEEEENS5_IJNS4_10UnderscoreESW_SW_EEEEENS4_13SM90_TMA_LOADENS4_14ComposedLayoutINS4_7SwizzleILi1ELi4ELi3EEENS4_18smem_ptr_flag_bitsILi8EEENSR_INS5_IJNSA_ILi8EEESI_EEENS5_IJSI_SC_EEEEEEEvNS4_8identityENS4_23SM90_TMA_LOAD_MULTICASTES19_vS1A_EENS_8epilogue10collective6detail29Sm90TmaWarpSpecializedAdapterINS1E_15DefaultEpilogueIaSK_SK_NS1D_6thread17LinearCombinationIaLi1EiiLNS1I_9ScaleType4KindE0ELNS_15FloatRoundStyleE2EaEENS1_15EpilogueDefaultEEEEEvvEEEEvNT_6ParamsE --------------------------
	.section	.nv.info._ZN7cutlass13device_kernelINS_4gemm6kernel13GemmUniversalIN4cute5tupleIJiiiiEEENS1_10collective13CollectiveMmaINS1_34MainloopSm90TmaGmmaWarpSpecializedILi5ENS5_IJNS4_1CILi2EEENSA_ILi1EEESC_EEENS1_32KernelTmaWarpSpecializedPingpongEEENS5_IJNSA_ILi64EEENSA_ILi128EEENSA_ILi32EEEEEEaNS5_IJlSC_lEEEaSK_NS4_8TiledMMAINS4_8MMA_AtomIJNS4_4SM904GMMA27MMA_64x128x32_S32S8S8_SS_TNEEEENS4_6LayoutINS5_IJSC_SC_SC_EEENS5_IJNSA_ILi0EEEST_ST_EEEEENS5_IJNS4_10UnderscoreESW_SW_EEEEENS4_13SM90_TMA_LOADENS4_14ComposedLayoutINS4_7SwizzleILi1ELi4ELi3EEENS4_18smem_ptr_flag_bitsILi8EEENSR_INS5_IJNSA_ILi8EEESI_EEENS5_IJSI_SC_EEEEEEEvNS4_8identityENS4_23SM90_TMA_LOAD_MULTICASTES19_vS1A_EENS_8epilogue10collective6detail29Sm90TmaWarpSpecializedAdapterINS1E_15DefaultEpilogueIaSK_SK_NS1D_6thread17LinearCombinationIaLi1EiiLNS1I_9ScaleType4KindE0ELNS_15FloatRoundStyleE2EaEENS1_15EpilogueDefaultEEEEEvvEEEEvNT_6ParamsE,"",@"SHT_CUDA_INFO"
	.sectionflags	@""
	.align	4


	//----- nvinfo : EIATTR_CUDA_API_VERSION
	.align		4
        /*0000*/ 	.byte	0x04, 0x37
        /*0002*/ 	.short	(.L_21 - .L_20)
.L_20:
        /*0004*/ 	.word	0x00000082


	//----- nvinfo : EIATTR_KPARAM_INFO
	.align		4
.L_21:
        /*0008*/ 	.byte	0x04, 0x17
        /*000a*/ 	.short	(.L_23 - .L_22)
.L_22:
        /*000c*/ 	.word	0x00000000
        /*0010*/ 	.short	0x0000
        /*0012*/ 	.short	0x0070
        /*0014*/ 	.byte	0x00, 0xf0, 0x01, 0x10


	//----- nvinfo : EIATTR_SPARSE_MMA_MASK
	.align		4
.L_23:
        /*0018*/ 	.byte	0x03, 0x50
        /*001a*/ 	.short	0x0000


	//----- nvinfo : EIATTR_MAXREG_COUNT
	.align		4
        /*001c*/ 	.byte	0x03, 0x1b
        /*001e*/ 	.short	0x00a8


	//----- nvinfo : EIATTR_NUM_BARRIERS
	.align		4
        /*0020*/ 	.byte	0x02, 0x4c
        /*0022*/ 	.byte	0x01
	.zero		1


	//----- nvinfo : EIATTR_EXTERNS
	.align		4
        /*0024*/ 	.byte	0x04, 0x0f
        /*0026*/ 	.short	(.L_25 - .L_24)


	//   ....[0]....
	.align		4
.L_24:
        /*0028*/ 	.word	index@(__assertfail)


	//----- nvinfo : EIATTR_ANNOTATIONS
	.align		4
.L_25:
        /*002c*/ 	.byte	0x04, 0x55
        /*002e*/ 	.short	(.L_27 - .L_26)


	//   ....[0]....
.L_26:
        /*0030*/ 	.word	0x00000001
        /*0034*/ 	.byte	0xd0, 0x0d, 0x00, 0x00, 0x01, 0x00, 0x00, 0x00, 0x70, 0x14, 0x00, 0x00, 0x01, 0x00, 0x00, 0x00
        /*0044*/ 	.byte	0x50, 0x53, 0x00, 0x00, 0x01, 0x00, 0x00, 0x00, 0x70, 0x5f, 0x00, 0x00


	//----- nvinfo : EIATTR_MERCURY_ISA_VERSION
	.align		4
.L_27:
        /*0050*/ 	.byte	0x03, 0x5f
        /*0052*/ 	.short	0x0101


	//----- nvinfo : EIATTR_INT_WARP_WIDE_INSTR_OFFSETS
	.align		4
        /*0054*/ 	.byte	0x04, 0x31
        /*0056*/ 	.short	(.L_29 - .L_28)


	//   ....[0]....
.L_28:
        /*0058*/ 	.word	0x00000520


	//   ....[1]....
        /*005c*/ 	.word	0x00000560


	//   ....[2]....
        /*0060*/ 	.word	0x000005c0


	//   ....[3]....
        /*0064*/ 	.word	0x000005f0


	//   ....[4]....
        /*0068*/ 	.word	0x00000700


	//   ....[5]....
        /*006c*/ 	.word	0x00000780


	//   ....[6]....
        /*0070*/ 	.word	0x00000790


	//   ....[7]....
        /*0074*/ 	.word	0x000007f0


	//   ....[8]....
        /*0078*/ 	.word	0x00001e00


	//----- nvinfo : EIATTR_COOP_GROUP_MASK_REGIDS
	.align		4
.L_29:
        /*007c*/ 	.byte	0x04, 0x29
        /*007e*/ 	.short	(.L_31 - .L_30)


	//   ....[0]....
.L_30:
        /*0080*/ 	.word	0xffffffff


	//   ....[1]....
        /*0084*/ 	.word	0xffffffff


	//   ....[2]....
        /*0088*/ 	.word	0xffffffff


	//   ....[3]....
        /*008c*/ 	.word	0xffffffff


	//   ....[4]....
        /*0090*/ 	.word	0xffffffff


	//   ....[5]....
        /*0094*/ 	.word	0xffffffff


	//   ....[6]....
        /*0098*/ 	.word	0xffffffff


	//----- nvinfo : EIATTR_COOP_GROUP_INSTR_OFFSETS
	.align		4
.L_31:
        /*009c*/ 	.byte	0x04, 0x28
        /*009e*/ 	.short	(.L_33 - .L_32)


	//   ....[0]....
.L_32:
        /*00a0*/ 	.word	0x00000070


	//   ....[1]....
        /*00a4*/ 	.word	0x00000080


	//   ....[2]....
        /*00a8*/ 	.word	0x00000140


	//   ....[3]....
        /*00ac*/ 	.word	0x000002f0


	//   ....[4]....
        /*00b0*/ 	.word	0x00000330


	//   ....[5]....
        /*00b4*/ 	.word	0x000003c0


	//   ....[6]....
        /*00b8*/ 	.word	0x00000980


	//----- nvinfo : EIATTR_REG_RECONFIG
	.align		4
.L_33:
        /*00bc*/ 	.byte	0x01, 0x54
	.zero		2


	//----- nvinfo : EIATTR_SYSCALL_OFFSETS
	.align		4
        /*00c0*/ 	.byte	0x04, 0x46
        /*00c2*/ 	.short	(.L_35 - .L_34)


	//   ....[0]....
.L_34:
        /*00c4*/ 	.word	0x00001900


	//----- nvinfo : EIATTR_MBARRIER_INSTR_OFFSETS
	.align		4
.L_35:
        /*00c8*/ 	.byte	0x04, 0x39
        /*00ca*/ 	.short	(.L_37 - .L_36)


	//   ....[0]....
.L_36:
        /*00cc*/ 	.word	0x00000240
        /*00d0*/ 	.word	0x000000ff
        /*00d4*/ 	.word	0x00000000
        /*00d8*/ 	.short	0x0100
        /*00da*/ 	.byte	0x08
	.zero		1


	//   ....[1]....
        /*00dc*/ 	.word	0x00000250
        /*00e0*/ 	.word	0x000000ff
        /*00e4*/ 	.word	0x00000028
        /*00e8*/ 	.short	0x0100
        /*00ea*/ 	.byte	0x08
	.zero		1


	//   ....[2]....
        /*00ec*/ 	.word	0x00000260
        /*00f0*/ 	.word	0x000000ff
        /*00f4*/ 	.word	0x00000008
        /*00f8*/ 	.short	0x0100
        /*00fa*/ 	.byte	0x08
	.zero		1


	//   ....[3]....
        /*00fc*/ 	.word	0x00000270
        /*0100*/ 	.word	0x000000ff
        /*0104*/ 	.word	0x00000030
        /*0108*/ 	.short	0x0100
        /*010a*/ 	.byte	0x08
	.zero		1


	//   ....[4]....
        /*010c*/ 	.word	0x00000280
        /*0110*/ 	.word	0x000000ff
        /*0114*/ 	.word	0x00000010
        /*0118*/ 	.short	0x0100
        /*011a*/ 	.byte	0x08
	.zero		1


	//   ....[5]....
        /*011c*/ 	.word	0x00000290
        /*0120*/ 	.word	0x000000ff
        /*0124*/ 	.word	0x00000038
        /*0128*/ 	.short	0x0100
        /*012a*/ 	.byte	0x08
	.zero		1


	//   ....[6]....
        /*012c*/ 	.word	0x000002a0
        /*0130*/ 	.word	0x000000ff
        /*0134*/ 	.word	0x00000018
        /*0138*/ 	.short	0x0100
        /*013a*/ 	.byte	0x08
	.zero		1


	//   ....[7]....
        /*013c*/ 	.word	0x000002b0
        /*0140*/ 	.word	0x000000ff
        /*0144*/ 	.word	0x00000040
        /*0148*/ 	.short	0x0100
        /*014a*/ 	.byte	0x08
	.zero		1


	//   ....[8]....
        /*014c*/ 	.word	0x000002c0
        /*0150*/ 	.word	0x000000ff
        /*0154*/ 	.word	0x00000020
        /*0158*/ 	.short	0x0100
        /*015a*/ 	.byte	0x08
	.zero		1


	//   ....[9]....
        /*015c*/ 	.word	0x000002d0
        /*0160*/ 	.word	0x000000ff
        /*0164*/ 	.word	0x00000048
        /*0168*/ 	.short	0x0100
        /*016a*/ 	.byte	0x08
	.zero		1


	//   ....[10]....
        /*016c*/ 	.word	0x00000820
        /*0170*/ 	.word	0x000000ff
        /*0174*/ 	.word	0x00000080
        /*0178*/ 	.short	0x0100
        /*017a*/ 	.byte	0x08
	.zero		1


	//   ....[11]....
        /*017c*/ 	.word	0x000008c0
        /*0180*/ 	.word	0x000000ff
        /*0184*/ 	.word	0x00000088
        /*0188*/ 	.short	0x0100
        /*018a*/ 	.byte	0x08
	.zero		1


	//   ....[12]....
        /*018c*/ 	.word	0x00000900
        /*0190*/ 	.word	0x000000ff
        /*0194*/ 	.word	0x00000060
        /*0198*/ 	.short	0x0100
        /*019a*/ 	.byte	0x09
	.zero		1


	//   ....[13]....
        /*019c*/ 	.word	0x00000910
        /*01a0*/ 	.word	0x000000ff
        /*01a4*/ 	.word	0x00000068
        /*01a8*/ 	.short	0x0100
        /*01aa*/ 	.byte	0x09
	.zero		1


	//   ....[14]....
        /*01ac*/ 	.word	0x00000920
        /*01b0*/ 	.word	0x000000ff
        /*01b4*/ 	.word	0x00000070
        /*01b8*/ 	.short	0x0100
        /*01ba*/ 	.byte	0x09
	.zero		1


	//   ....[15]....
        /*01bc*/ 	.word	0x00000930
        /*01c0*/ 	.word	0x000000ff
        /*01c4*/ 	.word	0x00000078
        /*01c8*/ 	.short	0x0100
        /*01ca*/ 	.byte	0x09
	.zero		1


	//   ....[16]....
        /*01cc*/ 	.word	0x000017c0
        /*01d0*/ 	.word	0x000000ff
        /*01d4*/ 	.word	0xfffffff8
        /*01d8*/ 	.short	0x010a
        /*01da*/ 	.byte	0x2b
	.zero		1


	//   ....[17]....
        /*01dc*/ 	.word	0x00001990
        /*01e0*/ 	.word	0x00000003
        /*01e4*/ 	.word	0x00000000
        /*01e8*/ 	.short	0x010a
        /*01ea*/ 	.byte	0x3f
	.zero		1


	//   ....[18]....
        /*01ec*/ 	.word	0x000019d0
        /*01f0*/ 	.word	0x00000003
        /*01f4*/ 	.word	0x00000000
        /*01f8*/ 	.short	0x010a
        /*01fa*/ 	.byte	0x3f
	.zero		1


	//   ....[19]....
        /*01fc*/ 	.word	0x00001b60
        /*0200*/ 	.word	0x000000ff
        /*0204*/ 	.word	0x00000000
        /*0208*/ 	.short	0x010a
        /*020a*/ 	.byte	0x04
	.zero		1


	//   ....[20]....
        /*020c*/ 	.word	0x00001ba0
        /*0210*/ 	.word	0x000000ff
        /*0214*/ 	.word	0x00000000
        /*0218*/ 	.short	0x010a
        /*021a*/ 	.byte	0x04
	.zero		1


	//   ....[21]....
        /*021c*/ 	.word	0x00001c90
        /*0220*/ 	.word	0x00000005
        /*0224*/ 	.word	0x00000000
        /*0228*/ 	.short	0x0101
        /*022a*/ 	.byte	0x3f
	.zero		1


	//   ....[22]....
        /*022c*/ 	.word	0x00001da0
        /*0230*/ 	.word	0x00000003
        /*0234*/ 	.word	0x00000000
        /*0238*/ 	.short	0x0101
        /*023a*/ 	.byte	0x30
	.zero		1


	//   ....[23]....
        /*023c*/ 	.word	0x00001ea0
        /*0240*/ 	.word	0x00000003
        /*0244*/ 	.word	0x00000000
        /*0248*/ 	.short	0x0101
        /*024a*/ 	.byte	0x3f
	.zero		1


	//   ....[24]....
        /*024c*/ 	.word	0x00001f20
        /*0250*/ 	.word	0x000000ff
        /*0254*/ 	.word	0x00000008
        /*0258*/ 	.short	0x010a
        /*025a*/ 	.byte	0x2b
	.zero		1


	//   ....[25]....
        /*025c*/ 	.word	0x00005390
        /*0260*/ 	.word	0x00000000
        /*0264*/ 	.word	0x00000000
        /*0268*/ 	.short	0x0101
        /*026a*/ 	.byte	0x30
	.zero		1


	//   ....[26]....
        /*026c*/ 	.word	0x00005cc0
        /*0270*/ 	.word	0x0000000e
        /*0274*/ 	.word	0x00000028
        /*0278*/ 	.short	0x010a
        /*027a*/ 	.byte	0x3f
	.zero		1


	//   ....[27]....
        /*027c*/ 	.word	0x000060a0
        /*0280*/ 	.word	0x00000006
        /*0284*/ 	.word	0x00000088
        /*0288*/ 	.short	0x0101
        /*028a*/ 	.byte	0x3f
	.zero		1


	//   ....[28]....
        /*028c*/ 	.word	0x000067d0
        /*0290*/ 	.word	0x00000007
        /*0294*/ 	.word	0x00000000
        /*0298*/ 	.short	0x010a
        /*029a*/ 	.byte	0x3f
	.zero		1


	//   ....[29]....
        /*029c*/ 	.word	0x00006850
        /*02a0*/ 	.word	0x00000006
        /*02a4*/ 	.word	0x00000000
        /*02a8*/ 	.short	0x010a
        /*02aa*/ 	.byte	0x3f
	.zero		1


	//   ....[30]....
        /*02ac*/ 	.word	0x000068e0
        /*02b0*/ 	.word	0x00000007
        /*02b4*/ 	.word	0x00000000
        /*02b8*/ 	.short	0x010a
        /*02ba*/ 	.byte	0x3f
	.zero		1


	//   ....[31]....
        /*02bc*/ 	.word	0x00006970
        /*02c0*/ 	.word	0x00000006
        /*02c4*/ 	.word	0x00000000
        /*02c8*/ 	.short	0x010a
        /*02ca*/ 	.byte	0x3f
	.zero		1


	//   ....[32]....
        /*02cc*/ 	.word	0x00006a00
        /*02d0*/ 	.word	0x00000005
        /*02d4*/ 	.word	0x00000000
        /*02d8*/ 	.short	0x010a
        /*02da*/ 	.byte	0x3f
	.zero		1


	//   ....[33]....
        /*02dc*/ 	.word	0x00006a70
        /*02e0*/ 	.word	0x00000003
        /*02e4*/ 	.word	0xfffffff8
        /*02e8*/ 	.short	0x010a
        /*02ea*/ 	.byte	0x3f
	.zero		1


	//   ....[34]....
        /*02ec*/ 	.word	0x00006ac0
        /*02f0*/ 	.word	0x00000003
        /*02f4*/ 	.word	0x00000000
        /*02f8*/ 	.short	0x010a
        /*02fa*/ 	.byte	0x3f
	.zero		1


	//   ....[35]....
        /*02fc*/ 	.word	0x00006b20
        /*0300*/ 	.word	0x00000005
        /*0304*/ 	.word	0x00000000
        /*0308*/ 	.short	0x010a
        /*030a*/ 	.byte	0x3f
	.zero		1


	//   ....[36]....
        /*030c*/ 	.word	0x00006b80
        /*0310*/ 	.word	0x00000003
        /*0314*/ 	.word	0x00000008
        /*0318*/ 	.short	0x010a
        /*031a*/ 	.byte	0x3f
	.zero		1


	//   ....[37]....
        /*031c*/ 	.word	0x00006c50
        /*0320*/ 	.word	0x0000000e
        /*0324*/ 	.word	0x00000028
        /*0328*/ 	.short	0x010a
        /*032a*/ 	.byte	0x3f
	.zero		1


	//   ....[38]....
        /*032c*/ 	.word	0x00006d20
        /*0330*/ 	.word	0x00000007
        /*0334*/ 	.word	0x00000000
        /*0338*/ 	.short	0x010a
        /*033a*/ 	.byte	0x3f
	.zero		1


	//   ....[39]....
        /*033c*/ 	.word	0x00006d70
        /*0340*/ 	.word	0x00000006
        /*0344*/ 	.word	0x00000000
        /*0348*/ 	.short	0x010a
        /*034a*/ 	.byte	0x3f
	.zero		1


	//   ....[40]....
        /*034c*/ 	.word	0x00006dc0
        /*0350*/ 	.word	0x00000007
        /*0354*/ 	.word	0x00000000
        /*0358*/ 	.short	0x010a
        /*035a*/ 	.byte	0x3f
	.zero		1


	//   ....[41]....
        /*035c*/ 	.word	0x00006e10
        /*0360*/ 	.word	0x00000006
        /*0364*/ 	.word	0x00000000
        /*0368*/ 	.short	0x010a
        /*036a*/ 	.byte	0x3f
	.zero		1


	//----- nvinfo : EIATTR_NUM_MBARRIERS
	.align		4
.L_37:
        /*036c*/ 	.byte	0x03, 0x38
        /*036e*/ 	.short	0x0010


	//----- nvinfo : EIATTR_EXIT_INSTR_OFFSETS
	.align		4
        /*0370*/ 	.byte	0x04, 0x1c
        /*0372*/ 	.short	(.L_39 - .L_38)


	//   ....[0]....
.L_38:
        /*0374*/ 	.word	0x00001400


	//   ....[1]....
        /*0378*/ 	.word	0x00001460


	//   ....[2]....
        /*037c*/ 	.word	0x00005990


	//   ....[3]....
        /*0380*/ 	.word	0x000059c0


	//   ....[4]....
        /*0384*/ 	.word	0x00006a50


	//----- nvinfo : EIATTR_MAX_THREADS
	.align		4
.L_39:
        /*0388*/ 	.byte	0x04, 0x05
        /*038a*/ 	.short	(.L_41 - .L_40)
.L_40:
        /*038c*/ 	.word	0x00000180
        /*0390*/ 	.word	0x00000001
        /*0394*/ 	.word	0x00000001


	//----- nvinfo : EIATTR_CRS_STACK_SIZE
	.align		4
.L_41:
        /*0398*/ 	.byte	0x04, 0x1e
        /*039a*/ 	.short	(.L_43 - .L_42)
.L_42:
        /*039c*/ 	.word	0x00000000


	//----- nvinfo : EIATTR_CBANK_PARAM_SIZE
	.align		4
.L_43:
        /*03a0*/ 	.byte	0x03, 0x19
        /*03a2*/ 	.short	0x0470


	//----- nvinfo : EIATTR_PARAM_CBANK
	.align		4
        /*03a4*/ 	.byte	0x04, 0x0a
        /*03a6*/ 	.short	(.L_45 - .L_44)
	.align		4
.L_44:
        /*03a8*/ 	.word	index@(.nv.constant0._ZN7cutlass13device_kernelINS_4gemm6kernel13GemmUniversalIN4cute5tupleIJiiiiEEENS1_10collective13CollectiveMmaINS1_34MainloopSm90TmaGmmaWarpSpecializedILi5ENS5_IJNS4_1CILi2EEENSA_ILi1EEESC_EEENS1_32KernelTmaWarpSpecializedPingpongEEENS5_IJNSA_ILi64EEENSA_ILi128EEENSA_ILi32EEEEEEaNS5_IJlSC_lEEEaSK_NS4_8TiledMMAINS4_8MMA_AtomIJNS4_4SM904GMMA27MMA_64x128x32_S32S8S8_SS_TNEEEENS4_6LayoutINS5_IJSC_SC_SC_EEENS5_IJNSA_ILi0EEEST_ST_EEEEENS5_IJNS4_10UnderscoreESW_SW_EEEEENS4_13SM90_TMA_LOADENS4_14ComposedLayoutINS4_7SwizzleILi1ELi4ELi3EEENS4_18smem_ptr_flag_bitsILi8EEENSR_INS5_IJNSA_ILi8EEESI_EEENS5_IJSI_SC_EEEEEEEvNS4_8identityENS4_23SM90_TMA_LOAD_MULTICASTES19_vS1A_EENS_8epilogue10collective6detail29Sm90TmaWarpSpecializedAdapterINS1E_15DefaultEpilogueIaSK_SK_NS1D_6thread17LinearCombinationIaLi1EiiLNS1I_9ScaleType4KindE0ELNS_15FloatRoundStyleE2EaEENS1_15EpilogueDefaultEEEEEvvEEEEvNT_6ParamsE)
        /*03ac*/ 	.short	0x0210
        /*03ae*/ 	.short	0x0470


	//----- nvinfo : EIATTR_SW_WAR
	.align		4
.L_45:
        /*03b0*/ 	.byte	0x04, 0x36
        /*03b2*/ 	.short	(.L_47 - .L_46)
.L_46:
        /*03b4*/ 	.word	0x00000008
.L_47:


//--------------------- .nv.callgraph             --------------------------
	.section	.nv.callgraph,"",@"SHT_CUDA_CALLGRAPH"
	.align	4
	.sectionentsize	8
	.align		4
        /*0000*/ 	.word	0x00000000
	.align		4
        /*0004*/ 	.word	0xffffffff
	.align		4
        /*0008*/ 	.word	index@(_ZN7cutlass13device_kernelINS_4gemm6kernel13GemmUniversalIN4cute5tupleIJiiiiEEENS1_10collective13CollectiveMmaINS1_34MainloopSm90TmaGmmaWarpSpecializedILi5ENS5_IJNS4_1CILi2EEENSA_ILi1EEESC_EEENS1_32KernelTmaWarpSpecializedPingpongEEENS5_IJNSA_ILi64EEENSA_ILi128EEENSA_ILi32EEEEEEaNS5_IJlSC_lEEEaSK_NS4_8TiledMMAINS4_8MMA_AtomIJNS4_4SM904GMMA27MMA_64x128x32_S32S8S8_SS_TNEEEENS4_6LayoutINS5_IJSC_SC_SC_EEENS5_IJNSA_ILi0EEEST_ST_EEEEENS5_IJNS4_10UnderscoreESW_SW_EEEEENS4_13SM90_TMA_LOADENS4_14ComposedLayoutINS4_7SwizzleILi1ELi4ELi3EEENS4_18smem_ptr_flag_bitsILi8EEENSR_INS5_IJNSA_ILi8EEESI_EEENS5_IJSI_SC_EEEEEEEvNS4_8identityENS4_23SM90_TMA_LOAD_MULTICASTES19_vS1A_EENS_8epilogue10collective6detail29Sm90TmaWarpSpecializedAdapterINS1E_15DefaultEpilogueIaSK_SK_NS1D_6thread17LinearCombinationIaLi1EiiLNS1I_9ScaleType4KindE0ELNS_15FloatRoundStyleE2EaEENS1_15EpilogueDefaultEEEEEvvEEEEvNT_6ParamsE)
	.align		4
        /*000c*/ 	.word	index@(__assertfail)
	.align		4
        /*0010*/ 	.word	0x00000000
	.align		4
        /*0014*/ 	.word	0xfffffffe
	.align		4
        /*0018*/ 	.word	0x00000000
	.align		4
        /*001c*/ 	.word	0xfffffffd
	.align		4
        /*0020*/ 	.word	0x00000000
	.align		4
        /*0024*/ 	.word	0xfffffffc


//--------------------- .nv.constant4             --------------------------
	.section	.nv.constant4,"a",@progbits
	.align	8
	.align		8
.nv.constant4:
        /*0000*/ 	.dword	__assertfail
	.align		8
        /*0008*/ 	.dword	__unnamed_1
	.align		8
        /*0010*/ 	.dword	_ZN39_INTERNAL_ee5ffb26_4_k_cu_d7b7c956_57924cuda3std3__45__cpo5beginE
	.align		8
        /*0018*/ 	.dword	_ZN39_INTERNAL_ee5ffb26_4_k_cu_d7b7c956_57924cuda3std3__45__cpo3endE
	.align		8
        /*0020*/ 	.dword	_ZN39_INTERNAL_ee5ffb26_4_k_cu_d7b7c956_57924cuda3std3__45__cpo6cbeginE
	.align		8
        /*0028*/ 	.dword	_ZN39_INTERNAL_ee5ffb26_4_k_cu_d7b7c956_57924cuda3std3__45__cpo4cendE
	.align		8
        /*0030*/ 	.dword	_ZN39_INTERNAL_ee5ffb26_4_k_cu_d7b7c956_57924cuda3std3__441_GLOBAL__N__ee5ffb26_4_k_cu_d7b7c956_57926ignoreE
	.align		8
        /*0038*/ 	.dword	_ZN39_INTERNAL_ee5ffb26_4_k_cu_d7b7c956_57924cuda3std3__419piecewise_constructE
	.align		8
        /*0040*/ 	.dword	_ZN39_INTERNAL_ee5ffb26_4_k_cu_d7b7c956_57924cuda3std3__48in_placeE
	.align		8
        /*0048*/ 	.dword	_ZN39_INTERNAL_ee5ffb26_4_k_cu_d7b7c956_57924cuda3std6ranges3__45__cpo4swapE
	.align		8
        /*0050*/ 	.dword	_ZN39_INTERNAL_ee5ffb26_4_k_cu_d7b7c956_57924cuda3std6ranges3__45__cpo9iter_moveE
	.align		8
        /*0058*/ 	.dword	_ZN39_INTERNAL_ee5ffb26_4_k_cu_d7b7c956_57924cute7productE
	.align		8
        /*0060*/ 	.dword	_ZN39_INTERNAL_ee5ffb26_4_k_cu_d7b7c956_57924cute1_E
	.align		8
        /*0068*/ 	.dword	$str$22
	.align		8
        /*0070*/ 	.dword	$str$23


//--------------------- .text._ZN7cutlass13device_kernelINS_4gemm6kernel13GemmUniversalIN4cute5tupleIJiiiiEEENS1_10collective13CollectiveMmaINS1_34MainloopSm90TmaGmmaWarpSpecializedILi5ENS5_IJNS4_1CILi2EEENSA_ILi1EEESC_EEENS1_32KernelTmaWarpSpecializedPingpongEEENS5_IJNSA_ILi64EEENSA_ILi128EEENSA_ILi32EEEEEEaNS5_IJlSC_lEEEaSK_NS4_8TiledMMAINS4_8MMA_AtomIJNS4_4SM904GMMA27MMA_64x128x32_S32S8S8_SS_TNEEEENS4_6LayoutINS5_IJSC_SC_SC_EEENS5_IJNSA_ILi0EEEST_ST_EEEEENS5_IJNS4_10UnderscoreESW_SW_EEEEENS4_13SM90_TMA_LOADENS4_14ComposedLayoutINS4_7SwizzleILi1ELi4ELi3EEENS4_18smem_ptr_flag_bitsILi8EEENSR_INS5_IJNSA_ILi8EEESI_EEENS5_IJSI_SC_EEEEEEEvNS4_8identityENS4_23SM90_TMA_LOAD_MULTICASTES19_vS1A_EENS_8epilogue10collective6detail29Sm90TmaWarpSpecializedAdapterINS1E_15DefaultEpilogueIaSK_SK_NS1D_6thread17LinearCombinationIaLi1EiiLNS1I_9ScaleType4KindE0ELNS_15FloatRoundStyleE2EaEENS1_15EpilogueDefaultEEEEEvvEEEEvNT_6ParamsE --------------------------
	.section	.text._ZN7cutlass13device_kernelINS_4gemm6kernel13GemmUniversalIN4cute5tupleIJiiiiEEENS1_10collective13CollectiveMmaINS1_34MainloopSm90TmaGmmaWarpSpecializedILi5ENS5_IJNS4_1CILi2EEENSA_ILi1EEESC_EEENS1_32KernelTmaWarpSpecializedPingpongEEENS5_IJNSA_ILi64EEENSA_ILi128EEENSA_ILi32EEEEEEaNS5_IJlSC_lEEEaSK_NS4_8TiledMMAINS4_8MMA_AtomIJNS4_4SM904GMMA27MMA_64x128x32_S32S8S8_SS_TNEEEENS4_6LayoutINS5_IJSC_SC_SC_EEENS5_IJNSA_ILi0EEEST_ST_EEEEENS5_IJNS4_10UnderscoreESW_SW_EEEEENS4_13SM90_TMA_LOADENS4_14ComposedLayoutINS4_7SwizzleILi1ELi4ELi3EEENS4_18smem_ptr_flag_bitsILi8EEENSR_INS5_IJNSA_ILi8EEESI_EEENS5_IJSI_SC_EEEEEEEvNS4_8identityENS4_23SM90_TMA_LOAD_MULTICASTES19_vS1A_EENS_8epilogue10collective6detail29Sm90TmaWarpSpecializedAdapterINS1E_15DefaultEpilogueIaSK_SK_NS1D_6thread17LinearCombinationIaLi1EiiLNS1I_9ScaleType4KindE0ELNS_15FloatRoundStyleE2EaEENS1_15EpilogueDefaultEEEEEvvEEEEvNT_6ParamsE,"ax",@progbits
	.align	128
.text._ZN7cutlass13device_kernelINS_4gemm6kernel13GemmUniversalIN4cute5tupleIJiiiiEEENS1_10collective13CollectiveMmaINS1_34MainloopSm90TmaGmmaWarpSpecializedILi5ENS5_IJNS4_1CILi2EEENSA_ILi1EEESC_EEENS1_32KernelTmaWarpSpecializedPingpongEEENS5_IJNSA_ILi64EEENSA_ILi128EEENSA_ILi32EEEEEEaNS5_IJlSC_lEEEaSK_NS4_8TiledMMAINS4_8MMA_AtomIJNS4_4SM904GMMA27MMA_64x128x32_S32S8S8_SS_TNEEEENS4_6LayoutINS5_IJSC_SC_SC_EEENS5_IJNSA_ILi0EEEST_ST_EEEEENS5_IJNS4_10UnderscoreESW_SW_EEEEENS4_13SM90_TMA_LOADENS4_14ComposedLayoutINS4_7SwizzleILi1ELi4ELi3EEENS4_18smem_ptr_flag_bitsILi8EEENSR_INS5_IJNSA_ILi8EEESI_EEENS5_IJSI_SC_EEEEEEEvNS4_8identityENS4_23SM90_TMA_LOAD_MULTICASTES19_vS1A_EENS_8epilogue10collective6detail29Sm90TmaWarpSpecializedAdapterINS1E_15DefaultEpilogueIaSK_SK_NS1D_6thread17LinearCombinationIaLi1EiiLNS1I_9ScaleType4KindE0ELNS_15FloatRoundStyleE2EaEENS1_15EpilogueDefaultEEEEEvvEEEEvNT_6ParamsE:
        .type           _ZN7cutlass13device_kernelINS_4gemm6kernel13GemmUniversalIN4cute5tupleIJiiiiEEENS1_10collective13CollectiveMmaINS1_34MainloopSm90TmaGmmaWarpSpecializedILi5ENS5_IJNS4_1CILi2EEENSA_ILi1EEESC_EEENS1_32KernelTmaWarpSpecializedPingpongEEENS5_IJNSA_ILi64EEENSA_ILi128EEENSA_ILi32EEEEEEaNS5_IJlSC_lEEEaSK_NS4_8TiledMMAINS4_8MMA_AtomIJNS4_4SM904GMMA27MMA_64x128x32_S32S8S8_SS_TNEEEENS4_6LayoutINS5_IJSC_SC_SC_EEENS5_IJNSA_ILi0EEEST_ST_EEEEENS5_IJNS4_10UnderscoreESW_SW_EEEEENS4_13SM90_TMA_LOADENS4_14ComposedLayoutINS4_7SwizzleILi1ELi4ELi3EEENS4_18smem_ptr_flag_bitsILi8EEENSR_INS5_IJNSA_ILi8EEESI_EEENS5_IJSI_SC_EEEEEEEvNS4_8identityENS4_23SM90_TMA_LOAD_MULTICASTES19_vS1A_EENS_8epilogue10collective6detail29Sm90TmaWarpSpecializedAdapterINS1E_15DefaultEpilogueIaSK_SK_NS1D_6thread17LinearCombinationIaLi1EiiLNS1I_9ScaleType4KindE0ELNS_15FloatRoundStyleE2EaEENS1_15EpilogueDefaultEEEEEvvEEEEvNT_6ParamsE,@function
        .size           _ZN7cutlass13device_kernelINS_4gemm6kernel13GemmUniversalIN4cute5tupleIJiiiiEEENS1_10collective13CollectiveMmaINS1_34MainloopSm90TmaGmmaWarpSpecializedILi5ENS5_IJNS4_1CILi2EEENSA_ILi1EEESC_EEENS1_32KernelTmaWarpSpecializedPingpongEEENS5_IJNSA_ILi64EEENSA_ILi128EEENSA_ILi32EEEEEEaNS5_IJlSC_lEEEaSK_NS4_8TiledMMAINS4_8MMA_AtomIJNS4_4SM904GMMA27MMA_64x128x32_S32S8S8_SS_TNEEEENS4_6LayoutINS5_IJSC_SC_SC_EEENS5_IJNSA_ILi0EEEST_ST_EEEEENS5_IJNS4_10UnderscoreESW_SW_EEEEENS4_13SM90_TMA_LOADENS4_14ComposedLayoutINS4_7SwizzleILi1ELi4ELi3EEENS4_18smem_ptr_flag_bitsILi8EEENSR_INS5_IJNSA_ILi8EEESI_EEENS5_IJSI_SC_EEEEEEEvNS4_8identityENS4_23SM90_TMA_LOAD_MULTICASTES19_vS1A_EENS_8epilogue10collective6detail29Sm90TmaWarpSpecializedAdapterINS1E_15DefaultEpilogueIaSK_SK_NS1D_6thread17LinearCombinationIaLi1EiiLNS1I_9ScaleType4KindE0ELNS_15FloatRoundStyleE2EaEENS1_15EpilogueDefaultEEEEEvvEEEEvNT_6ParamsE,(.L_x_207 - _ZN7cutlass13device_kernelINS_4gemm6kernel13GemmUniversalIN4cute5tupleIJiiiiEEENS1_10collective13CollectiveMmaINS1_34MainloopSm90TmaGmmaWarpSpecializedILi5ENS5_IJNS4_1CILi2EEENSA_ILi1EEESC_EEENS1_32KernelTmaWarpSpecializedPingpongEEENS5_IJNSA_ILi64EEENSA_ILi128EEENSA_ILi32EEEEEEaNS5_IJlSC_lEEEaSK_NS4_8TiledMMAINS4_8MMA_AtomIJNS4_4SM904GMMA27MMA_64x128x32_S32S8S8_SS_TNEEEENS4_6LayoutINS5_IJSC_SC_SC_EEENS5_IJNSA_ILi0EEEST_ST_EEEEENS5_IJNS4_10UnderscoreESW_SW_EEEEENS4_13SM90_TMA_LOADENS4_14ComposedLayoutINS4_7SwizzleILi1ELi4ELi3EEENS4_18smem_ptr_flag_bitsILi8EEENSR_INS5_IJNSA_ILi8EEESI_EEENS5_IJSI_SC_EEEEEEEvNS4_8identityENS4_23SM90_TMA_LOAD_MULTICASTES19_vS1A_EENS_8epilogue10collective6detail29Sm90TmaWarpSpecializedAdapterINS1E_15DefaultEpilogueIaSK_SK_NS1D_6thread17LinearCombinationIaLi1EiiLNS1I_9ScaleType4KindE0ELNS_15FloatRoundStyleE2EaEENS1_15EpilogueDefaultEEEEEvvEEEEvNT_6ParamsE)
        .other          _ZN7cutlass13device_kernelINS_4gemm6kernel13GemmUniversalIN4cute5tupleIJiiiiEEENS1_10collective13CollectiveMmaINS1_34MainloopSm90TmaGmmaWarpSpecializedILi5ENS5_IJNS4_1CILi2EEENSA_ILi1EEESC_EEENS1_32KernelTmaWarpSpecializedPingpongEEENS5_IJNSA_ILi64EEENSA_ILi128EEENSA_ILi32EEEEEEaNS5_IJlSC_lEEEaSK_NS4_8TiledMMAINS4_8MMA_AtomIJNS4_4SM904GMMA27MMA_64x128x32_S32S8S8_SS_TNEEEENS4_6LayoutINS5_IJSC_SC_SC_EEENS5_IJNSA_ILi0EEEST_ST_EEEEENS5_IJNS4_10UnderscoreESW_SW_EEEEENS4_13SM90_TMA_LOADENS4_14ComposedLayoutINS4_7SwizzleILi1ELi4ELi3EEENS4_18smem_ptr_flag_bitsILi8EEENSR_INS5_IJNSA_ILi8EEESI_EEENS5_IJSI_SC_EEEEEEEvNS4_8identityENS4_23SM90_TMA_LOAD_MULTICASTES19_vS1A_EENS_8epilogue10collective6detail29Sm90TmaWarpSpecializedAdapterINS1E_15DefaultEpilogueIaSK_SK_NS1D_6thread17LinearCombinationIaLi1EiiLNS1I_9ScaleType4KindE0ELNS_15FloatRoundStyleE2EaEENS1_15EpilogueDefaultEEEEEvvEEEEvNT_6ParamsE,@"STO_CUDA_ENTRY STV_DEFAULT"
_ZN7cutlass13device_kernelINS_4gemm6kernel13GemmUniversalIN4cute5tupleIJiiiiEEENS1_10collective13CollectiveMmaINS1_34MainloopSm90TmaGmmaWarpSpecializedILi5ENS5_IJNS4_1CILi2EEENSA_ILi1EEESC_EEENS1_32KernelTmaWarpSpecializedPingpongEEENS5_IJNSA_ILi64EEENSA_ILi128EEENSA_ILi32EEEEEEaNS5_IJlSC_lEEEaSK_NS4_8TiledMMAINS4_8MMA_AtomIJNS4_4SM904GMMA27MMA_64x128x32_S32S8S8_SS_TNEEEENS4_6LayoutINS5_IJSC_SC_SC_EEENS5_IJNSA_ILi0EEEST_ST_EEEEENS5_IJNS4_10UnderscoreESW_SW_EEEEENS4_13SM90_TMA_LOADENS4_14ComposedLayoutINS4_7SwizzleILi1ELi4ELi3EEENS4_18smem_ptr_flag_bitsILi8EEENSR_INS5_IJNSA_ILi8EEESI_EEENS5_IJSI_SC_EEEEEEEvNS4_8identityENS4_23SM90_TMA_LOAD_MULTICASTES19_vS1A_EENS_8epilogue10collective6detail29Sm90TmaWarpSpecializedAdapterINS1E_15DefaultEpilogueIaSK_SK_NS1D_6thread17LinearCombinationIaLi1EiiLNS1I_9ScaleType4KindE0ELNS_15FloatRoundStyleE2EaEENS1_15EpilogueDefaultEEEEEvvEEEEvNT_6ParamsE:
[----:B------:R-:W0:Y:S02]  /*0000*/  LDC R1, c[0x0][0x28] ;  /* 0x00000a00ff017b82 */ /* 0x000e240000000800 */
[----:B0-----:R-:W-:Y:S01]  /*0010*/  VIADD R1, R1, 0xfffffff8 ;  /* 0xfffffff801017836 */ /* 0x001fe20000000000 */
[----:B------:R-:W0:Y:S01]  /*0020*/  S2R R5, SR_TID.X ;  /* 0x0000000000057919 */ /* 0x000e220000002100 */
[----:B------:R-:W-:Y:S01]  /*0030*/  ELECT P0, URZ, PT ;  /* 0x00000000003f782f */ /* 0x000fe20003800000 */
[----:B------:R-:W-:Y:S01]  /*0040*/  BSSY B0, `(.L_x_0) ;  /* 0x000000f000007945 */ /* 0x000fe20003800000 */
[--C-:B0-----:R-:W-:Y:S02]  /*0050*/  SHF.R.U32.HI R0, RZ, 0x5, R5.reuse ;  /* 0x00000005ff007819 */ /* 0x101fe40000011605 */
[----:B------:R-:W-:-:S03]  /*0060*/  SHF.R.U32.HI R7, RZ, 0x7, R5 ;  /* 0x00000007ff077819 */ /* 0x000fc60000011605 */
[----:B------:R-:W0:Y:S04]  /*0070*/  SHFL.IDX PT, R2, R0, RZ, 0x1f ;  /* 0x00001fff00027589 */ /* 0x000e2800000e0000 */
[----:B------:R1:W2:Y:S01]  /*0080*/  SHFL.IDX PT, R10, R7, RZ, 0x1f ;  /* 0x00001fff070a7589 */ /* 0x0002a200000e0000 */
[----:B0-----:R-:W-:-:S13]  /*0090*/  ISETP.NE.OR P0, PT, R2, RZ, !P0 ;  /* 0x000000ff0200720c */ /* 0x001fda0004705670 */
[----:B-12---:R-:W-:Y:S05]  /*00a0*/  @P0 BRA `(.L_x_1) ;  /* 0x0000000000200947 */ /* 0x006fea0003800000 */
[----:B------:R-:W-:Y:S02]  /*00b0*/  ULDC.64 UR4, c[0x0][0x198] ;  /* 0x0000660000047ab9 */ /* 0x000fe40000000a00 */
[----:B------:R-:W-:Y:S02]  /*00c0*/  UIADD3 UR6, UP0, UR4, 0xf0, URZ ;  /* 0x000000f004067890 */ /* 0x000fe4000ff1e03f */
[----:B------:R-:W-:Y:S02]  /*00d0*/  UIADD3 UR4, UP1, UR4, 0x1f0, URZ ;  /* 0x000001f004047890 */ /* 0x000fe4000ff3e03f */
[----:B------:R-:W-:Y:S02]  /*00e0*/  UIADD3.X UR7, URZ, UR5, URZ, UP0, !UPT ;  /* 0x000000053f077290 */ /* 0x000fe400087fe43f */
[----:B------:R-:W-:-:S07]  /*00f0*/  UIADD3.X UR5, URZ, UR5, URZ, UP1, !UPT ;  /* 0x000000053f057290 */ /* 0x000fce0008ffe43f */
[----:B------:R0:W-:Y:S02]  /*0100*/  UTMACCTL.PF [UR6] ;  /* 0x00000000060079b9 */ /* 0x0001e40008040000 */
[----:B------:R0:W-:Y:S02]  /*0110*/  UTMACCTL.PF [UR4] ;  /* 0x00000000040079b9 */ /* 0x0001e40008040000 */
[----:B0-----:R-:W-:Y:S01]  /*0120*/  NOP ;  /* 0x0000000000007918 */ /* 0x001fe20000000000 */
.L_x_1:
[----:B------:R-:W-:Y:S05]  /*0130*/  BSYNC B0 ;  /* 0x0000000000007941 */ /* 0x000fea0003800000 */
.L_x_0:
[----:B------:R-:W0:Y:S02]  /*0140*/  SHFL.IDX PT, R8, R0, RZ, 0x1f ;  /* 0x00001fff00087589 */ /* 0x000e2400000e0000 */
[----:B0-----:R-:W-:-:S13]  /*0150*/  ISETP.NE.AND P0, PT, R8, RZ, PT ;  /* 0x000000ff0800720c */ /* 0x001fda0003f05270 */
[----:B------:R-:W-:Y:S05]  /*0160*/  @P0 BRA `(.L_x_2) ;  /* 0x0000000000600947 */ /* 0x000fea0003800000 */
[----:B------:R-:W0:Y:S01]  /*0170*/  S2UR UR8, SR_CgaCtaId ;  /* 0x00000000000879c3 */ /* 0x000e220000008800 */
[----:B------:R-:W-:Y:S01]  /*0180*/  UMOV UR4, 0x400 ;  /* 0x0000040000047882 */ /* 0x000fe20000000000 */
[----:B------:R-:W-:Y:S01]  /*0190*/  UMOV UR5, 0x1 ;  /* 0x0000000100057882 */ /* 0x000fe20000000000 */
[----:B------:R-:W-:Y:S01]  /*01a0*/  UMOV UR6, 0x2 ;  /* 0x0000000200067882 */ /* 0x000fe20000000000 */
[----:B------:R-:W-:Y:S01]  /*01b0*/  ELECT P0, URZ, PT ;  /* 0x00000000003f782f */ /* 0x000fe20003800000 */
[----:B------:R-:W-:-:S04]  /*01c0*/  UIADD3 UR6, -UR6, 0x100000, URZ ;  /* 0x0010000006067890 */ /* 0x000fc8000fffe13f */
[----:B------:R-:W-:Y:S02]  /*01d0*/  USHF.L.U32 UR7, UR6, 0xb, URZ ;  /* 0x0000000b06077899 */ /* 0x000fe4000800063f */
[----:B------:R-:W-:Y:S02]  /*01e0*/  USHF.L.U32 UR6, UR6, 0x1, URZ ;  /* 0x0000000106067899 */ /* 0x000fe4000800063f */
[----:B0-----:R-:W-:Y:S02]  /*01f0*/  ULEA UR8, UR8, UR4, 0x18 ;  /* 0x0000000408087291 */ /* 0x001fe4000f8ec03f */
[----:B------:R-:W-:-:S04]  /*0200*/  UIADD3 UR4, -UR5, 0x100000, URZ ;  /* 0x0010000005047890 */ /* 0x000fc8000fffe13f */
[----:B------:R-:W-:Y:S02]  /*0210*/  USHF.L.U32 UR5, UR4, 0xb, URZ ;  /* 0x0000000b04057899 */ /* 0x000fe4000800063f */
[----:B------:R-:W-:Y:S01]  /*0220*/  USHF.L.U32 UR4, UR4, 0x1, URZ ;  /* 0x0000000104047899 */ /* 0x000fe2000800063f */
[----:B------:R-:W0:Y:S11]  /*0230*/  FENCE.VIEW.ASYNC.S ;  /* 0x00000000000073c6 */ /* 0x000e360000000000 */
[----:B0-----:R0:W1:Y:S01]  /*0240*/  SYNCS.EXCH.64 URZ, [UR8], UR4 ;  /* 0x00000004083f75b2 */ /* 0x0010620008000100 */
[----:B------:R0:W2:Y:S01]  /*0250*/  SYNCS.EXCH.64 URZ, [UR8+0x28], UR6 ;  /* 0x00002806083f75b2 */ /* 0x0000a20008000100 */
[----:B------:R0:W3:Y:S01]  /*0260*/  SYNCS.EXCH.64 URZ, [UR8+0x8], UR4 ;  /* 0x00000804083f75b2 */ /* 0x0000e20008000100 */
[----:B------:R0:W4:Y:S01]  /*0270*/  SYNCS.EXCH.64 URZ, [UR8+0x30], UR6 ;  /* 0x00003006083f75b2 */ /* 0x0001220008000100 */
[----:B------:R0:W0:Y:S01]  /*0280*/  SYNCS.EXCH.64 URZ, [UR8+0x10], UR4 ;  /* 0x00001004083f75b2 */ /* 0x0000220008000100 */
[----:B------:R0:W0:Y:S01]  /*0290*/  SYNCS.EXCH.64 URZ, [UR8+0x38], UR6 ;  /* 0x00003806083f75b2 */ /* 0x0000220008000100 */
[----:B------:R0:W0:Y:S01]  /*02a0*/  SYNCS.EXCH.64 URZ, [UR8+0x18], UR4 ;  /* 0x00001804083f75b2 */ /* 0x0000220008000100 */
[----:B------:R0:W0:Y:S01]  /*02b0*/  SYNCS.EXCH.64 URZ, [UR8+0x40], UR6 ;  /* 0x00004006083f75b2 */ /* 0x0000220008000100 */
[----:B------:R0:W0:Y:S01]  /*02c0*/  SYNCS.EXCH.64 URZ, [UR8+0x20], UR4 ;  /* 0x00002004083f75b2 */ /* 0x0000220008000100 */
[----:B------:R0:W0:Y:S01]  /*02d0*/  SYNCS.EXCH.64 URZ, [UR8+0x48], UR6 ;  /* 0x00004806083f75b2 */ /* 0x0000220008000100 */
[----:B------:R-:W-:Y:S01]  /*02e0*/  NOP ;  /* 0x0000000000007918 */ /* 0x000fe20000000000 */
.L_x_2:
[----:B------:R-:W5:Y:S01]  /*02f0*/  SHFL.IDX PT, R9, R0, RZ, 0x1f ;  /* 0x00001fff00097589 */ /* 0x000f6200000e0000 */
[----:B------:R-:W-:Y:S01]  /*0300*/  SHF.R.S32.HI R4, RZ, 0x1f, R5 ;  /* 0x0000001fff047819 */ /* 0x000fe20000011405 */
[----:B------:R-:W1:Y:S01]  /*0310*/  S2UR UR12, SR_CTAID.X ;  /* 0x00000000000c79c3 */ /* 0x000e620000002500 */
[----:B------:R-:W-:Y:S01]  /*0320*/  ELECT P0, URZ, PT ;  /* 0x00000000003f782f */ /* 0x000fe20003800000 */
[----:B------:R1:W2:Y:S01]  /*0330*/  SHFL.IDX PT, R11, R0, RZ, 0x1f ;  /* 0x00001fff000b7589 */ /* 0x0002a200000e0000 */
[----:B------:R-:W-:Y:S02]  /*0340*/  LEA.HI R4, R4, R5, RZ, 0x7 ;  /* 0x0000000504047211 */ /* 0x000fe400078f38ff */
[----:B------:R-:W-:Y:S02]  /*0350*/  ELECT P1, URZ, PT ;  /* 0x00000000003f782f */ /* 0x000fe40003820000 */
[----:B------:R-:W-:Y:S01]  /*0360*/  SHF.R.S32.HI R13, RZ, 0x1f, R8 ;  /* 0x0000001fff0d7819 */ /* 0x000fe20000011408 */
[----:B------:R-:W3:Y:S01]  /*0370*/  S2R R6, SR_CTAID.Y ;  /* 0x0000000000067919 */ /* 0x000ee20000002600 */
[----:B------:R-:W-:Y:S01]  /*0380*/  LOP3.LUT R4, R4, 0xffffff80, RZ, 0xc0, !PT ;  /* 0xffffff8004047812 */ /* 0x000fe200078ec0ff */
[----:B------:R-:W4:Y:S01]  /*0390*/  LDC R14, c[0x0][0x140] ;  /* 0x00005000ff0e7b82 */ /* 0x000f220000000800 */
[----:B0-----:R-:W-:Y:S01]  /*03a0*/  ULDC UR4, c[0x0][0x150] ;  /* 0x0000540000047ab9 */ /* 0x001fe20000000800 */
[----:B------:R-:W-:Y:S01]  /*03b0*/  LEA.HI R13, R13, R8, RZ, 0x2 ;  /* 0x000000080d0d7211 */ /* 0x000fe200078f10ff */
[----:B------:R-:W0:Y:S01]  /*03c0*/  SHFL.IDX PT, R16, R7, RZ, 0x1f ;  /* 0x00001fff07107589 */ /* 0x000e2200000e0000 */
[----:B------:R-:W-:Y:S01]  /*03d0*/  IMAD.IADD R4, R5, 0x1, -R4 ;  /* 0x0000000105047824 */ /* 0x000fe200078e0a04 */
[----:B------:R-:W-:Y:S01]  /*03e0*/  UMOV UR11, 0x80 ;  /* 0x00000080000b7882 */ /* 0x000fe20000000000 */
[----:B------:R-:W-:Y:S01]  /*03f0*/  LOP3.LUT R13, R13, 0x3ffffffc, RZ, 0xc0, !PT ;  /* 0x3ffffffc0d0d7812 */ /* 0x000fe200078ec0ff */
[----:B------:R-:W-:Y:S01]  /*0400*/  NOP ;  /* 0x0000000000007918 */ /* 0x000fe20000000000 */
[----:B------:R-:W0:Y:S01]  /*0410*/  LDC R15, c[0x0][0x144] ;  /* 0x00005100ff0f7b82 */ /* 0x000e220000000800 */
[----:B------:R-:W-:Y:S01]  /*0420*/  SHF.R.S32.HI R3, RZ, 0x1f, R4 ;  /* 0x0000001fff037819 */ /* 0x000fe20000011404 */
[----:B------:R-:W-:Y:S01]  /*0430*/  NOP ;  /* 0x0000000000007918 */ /* 0x000fe20000000000 */
[----:B------:R-:W-:Y:S01]  /*0440*/  IMAD.IADD R8, R8, 0x1, -R13 ;  /* 0x0000000108087824 */ /* 0x000fe200078e0a0d */
[C---:B------:R-:W-:Y:S01]  /*0450*/  ISETP.NE.AND P4, PT, R10.reuse, RZ, PT ;  /* 0x000000ff0a00720c */ /* 0x040fe20003f85270 */
[----:B------:R-:W-:Y:S01]  /*0460*/  VIADD R33, R10, 0xffffffff ;  /* 0xffffffff0a217836 */ /* 0x000fe20000000000 */
[----:B-----5:R-:W-:Y:S01]  /*0470*/  ISETP.NE.OR P0, PT, R9, RZ, !P0 ;  /* 0x000000ff0900720c */ /* 0x020fe20004705670 */
[----:B------:R-:W-:Y:S01]  /*0480*/  IMAD.MOV.U32 R89, RZ, RZ, 0x1 ;  /* 0x00000001ff597424 */ /* 0x000fe200078e00ff */
[----:B------:R-:W-:Y:S01]  /*0490*/  LEA.HI R9, R3, R4, RZ, 0x3 ;  /* 0x0000000403097211 */ /* 0x000fe200078f18ff */
[----:B------:R-:W5:Y:S01]  /*04a0*/  LDC R21, c[0x0][0x148] ;  /* 0x00005200ff157b82 */ /* 0x000f620000000800 */
[----:B-1----:R-:W-:-:S02]  /*04b0*/  I2FP.F32.U32 R12, UR12 ;  /* 0x0000000c000c7c45 */ /* 0x002fc40008201000 */
[--C-:B------:R-:W-:Y:S02]  /*04c0*/  SHF.R.S32.HI R0, RZ, 0x3, R9.reuse ;  /* 0x00000003ff007819 */ /* 0x100fe40000011409 */
[----:B------:R-:W-:Y:S01]  /*04d0*/  SHF.R.S32.HI R9, RZ, 0x1f, R9 ;  /* 0x0000001fff097819 */ /* 0x000fe20000011409 */
[----:B------:R-:W-:Y:S01]  /*04e0*/  FMUL R12, R12, UR4 ;  /* 0x000000040c0c7c20 */ /* 0x000fe20008400000 */
[----:B--2---:R-:W-:Y:S01]  /*04f0*/  ISETP.NE.OR P1, PT, R11, RZ, !P1 ;  /* 0x000000ff0b00720c */ /* 0x004fe20004f25670 */
[----:B------:R-:W-:Y:S01]  /*0500*/  ULDC UR4, c[0x0][0x154] ;  /* 0x0000550000047ab9 */ /* 0x000fe20000000800 */
[----:B------:R-:W-:Y:S01]  /*0510*/  LEA.HI R11, R9, R0, RZ, 0x2 ;  /* 0x00000000090b7211 */ /* 0x000fe200078f10ff */
[----:B------:R-:W-:Y:S01]  /*0520*/  VOTEU.ALL UP1, P0 ;  /* 0x00000000003f7886 */ /* 0x000fe20000020000 */
[----:B------:R-:W-:Y:S01]  /*0530*/  SHF.R.S32.HI R9, RZ, 0x1f, R2 ;  /* 0x0000001fff097819 */ /* 0x000fe20000011402 */
[----:B------:R-:W1:Y:S01]  /*0540*/  F2I.U32.TRUNC.NTZ R12, R12 ;  /* 0x0000000c000c7305 */ /* 0x000e62000020f000 */
[----:B------:R-:W-:Y:S01]  /*0550*/  LOP3.LUT R11, R11, 0xfffffffc, RZ, 0xc0, !PT ;  /* 0xfffffffc0b0b7812 */ /* 0x000fe200078ec0ff */
[----:B------:R-:W-:Y:S01]  /*0560*/  VOTEU.ALL UP0, P0 ;  /* 0x00000000003f7886 */ /* 0x000fe20000000000 */
[----:B------:R-:W-:Y:S01]  /*0570*/  LEA.HI R9, R9, R2, RZ, 0x2 ;  /* 0x0000000209097211 */ /* 0x000fe200078f10ff */
[----:B------:R-:W2:Y:S01]  /*0580*/  @!UP1 S2UR UR7, SR_CgaCtaId ;  /* 0x00000000000799c3 */ /* 0x000ea20000008800 */
[----:B----4-:R-:W-:Y:S01]  /*0590*/  ISETP.EQ.U32.AND P2, PT, R14, 0x1, PT ;  /* 0x000000010e00780c */ /* 0x010fe20003f42070 */
[----:B------:R-:W-:Y:S01]  /*05a0*/  IMAD.IADD R11, R0, 0x1, -R11 ;  /* 0x00000001000b7824 */ /* 0x000fe200078e0a0b */
[----:B------:R-:W-:Y:S01]  /*05b0*/  LOP3.LUT R9, R9, 0xfffffffc, RZ, 0xc0, !PT ;  /* 0xfffffffc09097812 */ /* 0x000fe200078ec0ff */
[----:B------:R-:W-:Y:S01]  /*05c0*/  VOTEU.ALL UP2, P1 ;  /* 0x00000000003f7886 */ /* 0x000fe20000840000 */
[----:B------:R-:W-:Y:S01]  /*05d0*/  @!UP1 UMOV UR6, 0x400 ;  /* 0x0000040000069882 */ /* 0x000fe20000000000 */
[----:B------:R-:W-:Y:S01]  /*05e0*/  IMAD R8, R8, 0x4, R11 ;  /* 0x0000000408087824 */ /* 0x000fe200078e020b */
[----:B------:R-:W-:Y:S01]  /*05f0*/  VOTEU.ALL UP3, P1 ;  /* 0x00000000003f7886 */ /* 0x000fe20000860000 */
[----:B------:R-:W-:Y:S01]  /*0600*/  IMAD.IADD R14, R2, 0x1, -R9 ;  /* 0x00000001020e7824 */ /* 0x000fe200078e0a09 */
[----:B---3--:R-:W-:Y:S01]  /*0610*/  I2FP.F32.U32 R2, R6 ;  /* 0x0000000600027245 */ /* 0x008fe20000201000 */
[----:B------:R-:W3:Y:S01]  /*0620*/  @!UP2 S2UR UR10, SR_CgaCtaId ;  /* 0x00000000000aa9c3 */ /* 0x000ee20000008800 */
[----:B------:R-:W-:Y:S01]  /*0630*/  LEA.HI R0, R8, R8, RZ, 0x1 ;  /* 0x0000000808007211 */ /* 0x000fe200078f08ff */
[----:B-1----:R-:W-:Y:S01]  /*0640*/  IMAD.MOV R12, RZ, RZ, -R12 ;  /* 0x000000ffff0c7224 */ /* 0x002fe200078e0a0c */
[----:B------:R-:W-:Y:S01]  /*0650*/  @!UP2 UMOV UR9, 0x400 ;  /* 0x000004000009a882 */ /* 0x000fe20000000000 */
[----:B------:R-:W-:Y:S01]  /*0660*/  FMUL R2, R2, UR4 ;  /* 0x0000000402027c20 */ /* 0x000fe20008400000 */
[----:B------:R-:W-:Y:S01]  /*0670*/  LOP3.LUT R11, R0, 0xfffffffe, RZ, 0xc0, !PT ;  /* 0xfffffffe000b7812 */ /* 0x000fe200078ec0ff */
[----:B0-----:R-:W-:Y:S01]  /*0680*/  IMAD R20, R15, R12, UR12 ;  /* 0x0000000c0f147e24 */ /* 0x001fe2000f8e020c */
[----:B------:R-:W-:Y:S01]  /*0690*/  UMOV UR4, 0x20 ;  /* 0x0000002000047882 */ /* 0x000fe20000000000 */
[----:B------:R-:W-:Y:S01]  /*06a0*/  IMAD.SHL.U32 R9, R8, 0x4, RZ ;  /* 0x0000000408097824 */ /* 0x000fe200078e00ff */
[----:B------:R-:W-:-:S04]  /*06b0*/  @!UP1 UIADD3 UR4, -UR4, 0x100000, URZ ;  /* 0x0010000004049890 */ /* 0x000fc8000fffe13f */
[----:B------:R-:W-:Y:S02]  /*06c0*/  @!UP1 USHF.L.U32 UR5, UR4, 0xb, URZ ;  /* 0x0000000b04059899 */ /* 0x000fe4000800063f */
[----:B------:R-:W-:Y:S01]  /*06d0*/  @!UP1 USHF.L.U32 UR4, UR4, 0x1, URZ ;  /* 0x0000000104049899 */ /* 0x000fe2000800063f */
[C---:B------:R-:W-:Y:S01]  /*06e0*/  IMAD.IADD R11, R8.reuse, 0x1, -R11 ;  /* 0x00000001080b7824 */ /* 0x040fe200078e0a0b */
[----:B------:R-:W0:Y:S01]  /*06f0*/  F2I.U32.TRUNC.NTZ R2, R2 ;  /* 0x0000000200027305 */ /* 0x000e22000020f000 */
[----:B------:R-:W-:Y:S01]  /*0700*/  VOTEU.ALL UP4, P1 ;  /* 0x00000000003f7886 */ /* 0x000fe20000880000 */
[----:B------:R-:W-:Y:S01]  /*0710*/  LOP3.LUT R88, R8, 0xc, R9, 0x78, !PT ;  /* 0x0000000c08587812 */ /* 0x000fe200078e7809 */
[----:B--2---:R-:W-:Y:S01]  /*0720*/  @!UP1 ULEA UR8, UR7, UR6, 0x18 ;  /* 0x0000000607089291 */ /* 0x004fe2000f8ec03f */
[----:B------:R-:W-:Y:S01]  /*0730*/  ISETP.NE.AND P3, PT, R11, R20, PT ;  /* 0x000000140b00720c */ /* 0x000fe20003f65270 */
[----:B------:R-:W-:-:S04]  /*0740*/  @!UP2 UIADD3 UR6, -UR11, 0x100000, URZ ;  /* 0x001000000b06a890 */ /* 0x000fc8000fffe13f */
[----:B------:R-:W-:Y:S02]  /*0750*/  @!UP2 USHF.L.U32 UR7, UR6, 0xb, URZ ;  /* 0x0000000b0607a899 */ /* 0x000fe4000800063f */
[----:B------:R-:W-:Y:S01]  /*0760*/  @!UP2 USHF.L.U32 UR6, UR6, 0x1, URZ ;  /* 0x000000010606a899 */ /* 0x000fe2000800063f */
[----:B------:R-:W-:Y:S01]  /*0770*/  ISETP.GE.U32.AND P6, PT, R33, 0x2, PT ;  /* 0x000000022100780c */ /* 0x000fe20003fc6070 */
[----:B------:R-:W-:Y:S01]  /*0780*/  VOTEU.ALL UP5, P1 ;  /* 0x00000000003f7886 */ /* 0x000fe200008a0000 */
[----:B------:R-:W-:Y:S01]  /*0790*/  VOTEU.ALL UP1, P0 ;  /* 0x00000000003f7886 */ /* 0x000fe20000020000 */
[----:B------:R-:W-:Y:S02]  /*07a0*/  LOP3.LUT P0, RZ, R4, 0x7, RZ, 0xc0, !PT ;  /* 0x0000000704ff7812 */ /* 0x000fe4000780c0ff */
[----:B------:R-:W-:Y:S01]  /*07b0*/  R2UR UR43, R16 ;  /* 0x00000000102b72ca */ /* 0x000fe200000e0000 */
[----:B---3--:R-:W-:Y:S01]  /*07c0*/  @!UP2 ULEA UR9, UR10, UR9, 0x18 ;  /* 0x000000090a09a291 */ /* 0x008fe2000f8ec03f */
[C---:B------:R-:W-:Y:S01]  /*07d0*/  ISETP.LT.U32.AND P0, PT, R88.reuse, 0x2, !P0 ;  /* 0x000000025800780c */ /* 0x040fe20004701070 */
[----:B0-----:R-:W-:Y:S01]  /*07e0*/  IMAD.MOV R24, RZ, RZ, -R2 ;  /* 0x000000ffff187224 */ /* 0x001fe200078e0a02 */
[----:B------:R-:W-:Y:S01]  /*07f0*/  VOTEU.ALL UP2, P1 ;  /* 0x00000000003f7886 */ /* 0x000fe20000840000 */
[----:B------:R-:W-:Y:S01]  /*0800*/  @P3 LEA.HI R0, R88, R88, RZ, 0x1 ;  /* 0x0000005858003211 */ /* 0x000fe200078f08ff */
[----:B------:R-:W0:Y:S02]  /*0810*/  FENCE.VIEW.ASYNC.S ;  /* 0x00000000000073c6 */ /* 0x000e240000000000 */
[----:B0-----:R0:W1:Y:S01]  /*0820*/  @!UP0 SYNCS.EXCH.64 URZ, [UR8+0x80], UR4 ;  /* 0x00008004083f85b2 */ /* 0x0010620008000100 */
[----:B------:R-:W-:Y:S01]  /*0830*/  ISETP.NE.AND P1, PT, R14, 0x3, PT ;  /* 0x000000030e00780c */ /* 0x000fe20003f25270 */
[----:B-----5:R-:W-:Y:S01]  /*0840*/  IMAD R9, R21, R24, R6 ;  /* 0x0000001815097224 */ /* 0x020fe200078e0206 */
[----:B------:R-:W-:-:S02]  /*0850*/  @P3 SHF.R.S32.HI R0, RZ, 0x1, R0 ;  /* 0x00000001ff003819 */ /* 0x000fc40000011400 */
[----:B------:R-:W-:Y:S02]  /*0860*/  ISETP.EQ.OR P1, PT, R14, RZ, !P1 ;  /* 0x000000ff0e00720c */ /* 0x000fe40004f22670 */
[----:B------:R-:W-:Y:S02]  /*0870*/  @P3 ISETP.NE.AND P5, PT, R0, R9, PT ;  /* 0x000000090000320c */ /* 0x000fe40003fa5270 */
[----:B------:R-:W-:Y:S02]  /*0880*/  ISETP.EQ.AND P1, PT, R10, RZ, P1 ;  /* 0x000000ff0a00720c */ /* 0x000fe40000f22270 */
[----:B------:R-:W-:Y:S02]  /*0890*/  SEL R0, RZ, 0x1, !P0 ;  /* 0x00000001ff007807 */ /* 0x000fe40004000000 */
[----:B------:R-:W-:Y:S02]  /*08a0*/  @P3 SEL R89, RZ, 0x1, P5 ;  /* 0x00000001ff593807 */ /* 0x000fe40002800000 */
[----:B------:R-:W-:Y:S01]  /*08b0*/  SEL R23, RZ, 0x1, !P1 ;  /* 0x00000001ff177807 */ /* 0x000fe20004800000 */
[----:B------:R0:W2:Y:S01]  /*08c0*/  @!UP1 SYNCS.EXCH.64 URZ, [UR8+0x88], UR4 ;  /* 0x00008804083f95b2 */ /* 0x0000a20008000100 */
[----:B------:R-:W-:Y:S01]  /*08d0*/  NOP ;  /* 0x0000000000007918 */ /* 0x000fe20000000000 */
[----:B------:R-:W-:-:S02]  /*08e0*/  LOP3.LUT R89, R89, R0, RZ, 0xc0, !PT ;  /* 0x0000000059597212 */ /* 0x000fc400078ec0ff */
[----:B------:R-:W-:Y:S01]  /*08f0*/  SEL R23, R23, 0x2, P6 ;  /* 0x0000000217177807 */ /* 0x000fe20003000000 */
[----:B------:R0:W3:Y:S01]  /*0900*/  @!UP2 SYNCS.EXCH.64 URZ, [UR9+0x60], UR6 ;  /* 0x00006006093fa5b2 */ /* 0x0000e20008000100 */
[----:B------:R0:W4:Y:S01]  /*0910*/  @!UP3 SYNCS.EXCH.64 URZ, [UR9+0x68], UR6 ;  /* 0x00006806093fb5b2 */ /* 0x0001220008000100 */
[----:B------:R0:W0:Y:S01]  /*0920*/  @!UP4 SYNCS.EXCH.64 URZ, [UR9+0x70], UR6 ;  /* 0x00007006093fc5b2 */ /* 0x0000220008000100 */
[----:B------:R0:W0:Y:S01]  /*0930*/  @!UP5 SYNCS.EXCH.64 URZ, [UR9+0x78], UR6 ;  /* 0x00007806093fd5b2 */ /* 0x0000220008000100 */
[----:B------:R-:W-:Y:S01]  /*0940*/  NOP ;  /* 0x0000000000007918 */ /* 0x000fe20000000000 */
[----:B-1----:R-:W-:Y:S05]  /*0950*/  @!P2 BRA `(.L_x_3) ;  /* 0x000000000008a947 */ /* 0x002fea0003800000 */
[----:B0-234-:R-:W-:Y:S01]  /*0960*/  UCGABAR_ARV ;  /* 0x00000000000079c7 */ /* 0x01dfe20008000000 */
[----:B------:R-:W-:Y:S05]  /*0970*/  BRA `(.L_x_4) ;  /* 0x0000000000047947 */ /* 0x000fea0003800000 */
.L_x_3:
[----:B0-234-:R-:W-:Y:S01]  /*0980*/  NOP ;  /* 0x0000000000007918 */ /* 0x01dfe20000000000 */
.L_x_4:
[----:B------:R-:W-:Y:S01]  /*0990*/  ULDC.64 UR4, c[0x0][0x598] ;  /* 0x0001660000047ab9 */ /* 0x000fe20000000a00 */
[----:B------:R-:W-:Y:S01]  /*09a0*/  ULDC.64 UR36, c[0x0][0x208] ;  /* 0x0000820000247ab9 */ /* 0x000fe20000000a00 */
[----:B------:R-:W-:-:S04]  /*09b0*/  ISETP.NE.U32.AND P0, PT, RZ, UR4, PT ;  /* 0x00000004ff007c0c */ /* 0x000fc8000bf05070 */
[----:B------:R-:W-:-:S13]  /*09c0*/  ISETP.NE.AND.EX P0, PT, RZ, UR5, PT, P0 ;  /* 0x00000005ff007c0c */ /* 0x000fda000bf05300 */
[----:B------:R-:W-:Y:S05]  /*09d0*/  @!P0 BRA `(.L_x_5) ;  /* 0x00000000001c8947 */ /* 0x000fea0003800000 */
[----:B------:R-:W0:Y:S02]  /*09e0*/  LDC.64 R8, c[0x0][0x598] ;  /* 0x00016600ff087b82 */ /* 0x000e240000000a00 */
[----:B0-----:R-:W2:Y:S02]  /*09f0*/  LDG.E.64 R8, desc[UR36][R8.64] ;  /* 0x0000002408087981 */ /* 0x001ea4000c1e1b00 */
[----:B--2---:R-:W-:-:S04]  /*0a00*/  ISETP.NE.U32.AND P0, PT, R8, RZ, PT ;  /* 0x000000ff0800720c */ /* 0x004fc80003f05070 */
[----:B------:R-:W-:-:S13]  /*0a10*/  ISETP.NE.AND.EX P0, PT, R9, RZ, PT, P0 ;  /* 0x000000ff0900720c */ /* 0x000fda0003f05300 */
[----:B------:R-:W-:Y:S05]  /*0a20*/  @!P0 BRA `(.L_x_5) ;  /* 0x0000000000088947 */ /* 0x000fea0003800000 */
[----:B------:R0:W5:Y:S01]  /*0a30*/  LD.E R90, desc[UR36][R8.64] ;  /* 0x00000024085a7980 */ /* 0x000162000c101900 */
[----:B------:R-:W-:Y:S05]  /*0a40*/  BRA `(.L_x_6) ;  /* 0x0000000000247947 */ /* 0x000fea0003800000 */
.L_x_5:
[----:B------:R-:W-:Y:S02]  /*0a50*/  ULDC.64 UR4, c[0x0][0x588] ;  /* 0x0001620000047ab9 */ /* 0x000fe40000000a00 */
[----:B------:R-:W-:-:S04]  /*0a60*/  ISETP.NE.U32.AND P0, PT, RZ, UR4, PT ;  /* 0x00000004ff007c0c */ /* 0x000fc8000bf05070 */
[----:B------:R-:W-:-:S13]  /*0a70*/  ISETP.NE.AND.EX P0, PT, RZ, UR5, PT, P0 ;  /* 0x00000005ff007c0c */ /* 0x000fda000bf05300 */
[----:B------:R-:W-:Y:S05]  /*0a80*/  @!P0 BRA `(.L_x_7) ;  /* 0x00000000000c8947 */ /* 0x000fea0003800000 */
[----:B------:R-:W0:Y:S02]  /*0a90*/  LDC.64 R90, c[0x0][0x588] ;  /* 0x00016200ff5a7b82 */ /* 0x000e240000000a00 */
[----:B0-----:R1:W5:Y:S01]  /*0aa0*/  LDG.E R90, desc[UR36][R90.64] ;  /* 0x000000245a5a7981 */ /* 0x001362000c1e1900 */
[----:B------:R-:W-:Y:S05]  /*0ab0*/  BRA `(.L_x_6) ;  /* 0x0000000000087947 */ /* 0x000fea0003800000 */
.L_x_7:
[----:B------:R-:W-:Y:S02]  /*0ac0*/  ULDC UR4, c[0x0][0x580] ;  /* 0x0001600000047ab9 */ /* 0x000fe40000000800 */
[----:B------:R-:W-:-:S07]  /*0ad0*/  IMAD.U32 R90, RZ, RZ, UR4 ;  /* 0x00000004ff5a7e24 */ /* 0x000fce000f8e00ff */
.L_x_6:
[----:B------:R-:W-:Y:S02]  /*0ae0*/  ULDC.64 UR4, c[0x0][0x5a0] ;  /* 0x0001680000047ab9 */ /* 0x000fe40000000a00 */
[----:B------:R-:W-:-:S04]  /*0af0*/  ISETP.NE.U32.AND P0, PT, RZ, UR4, PT ;  /* 0x00000004ff007c0c */ /* 0x000fc8000bf05070 */
[----:B------:R-:W-:-:S13]  /*0b00*/  ISETP.NE.AND.EX P0, PT, RZ, UR5, PT, P0 ;  /* 0x00000005ff007c0c */ /* 0x000fda000bf05300 */
[----:B------:R-:W-:Y:S05]  /*0b10*/  @!P0 BRA `(.L_x_8) ;  /* 0x00000000001c8947 */ /* 0x000fea0003800000 */
[----:B0-----:R-:W0:Y:S02]  /*0b20*/  LDC.64 R8, c[0x0][0x5a0] ;  /* 0x00016800ff087b82 */ /* 0x001e240000000a00 */
[----:B0-----:R-:W2:Y:S02]  /*0b30*/  LDG.E.64 R8, desc[UR36][R8.64] ;  /* 0x0000002408087981 */ /* 0x001ea4000c1e1b00 */
[----:B--2---:R-:W-:-:S04]  /*0b40*/  ISETP.NE.U32.AND P0, PT, R8, RZ, PT ;  /* 0x000000ff0800720c */ /* 0x004fc80003f05070 */
[----:B------:R-:W-:-:S13]  /*0b50*/  ISETP.NE.AND.EX P0, PT, R9, RZ, PT, P0 ;  /* 0x000000ff0900720c */ /* 0x000fda0003f05300 */
[----:B------:R-:W-:Y:S05]  /*0b60*/  @!P0 BRA `(.L_x_8) ;  /* 0x0000000000088947 */ /* 0x000fea0003800000 */
[----:B-1----:R0:W5:Y:S01]  /*0b70*/  LD.E R91, desc[UR36][R8.64] ;  /* 0x00000024085b7980 */ /* 0x002162000c101900 */
[----:B------:R-:W-:Y:S05]  /*0b80*/  BRA `(.L_x_9) ;  /* 0x0000000000247947 */ /* 0x000fea0003800000 */
.L_x_8:
[----:B------:R-:W-:Y:S02]  /*0b90*/  ULDC.64 UR4, c[0x0][0x590] ;  /* 0x0001640000047ab9 */ /* 0x000fe40000000a00 */
[----:B------:R-:W-:-:S04]  /*0ba0*/  ISETP.NE.U32.AND P0, PT, RZ, UR4, PT ;  /* 0x00000004ff007c0c */ /* 0x000fc8000bf05070 */
[----:B------:R-:W-:-:S13]  /*0bb0*/  ISETP.NE.AND.EX P0, PT, RZ, UR5, PT, P0 ;  /* 0x00000005ff007c0c */ /* 0x000fda000bf05300 */
[----:B------:R-:W-:Y:S05]  /*0bc0*/  @!P0 BRA `(.L_x_10) ;  /* 0x00000000000c8947 */ /* 0x000fea0003800000 */
[----:B0-----:R-:W1:Y:S02]  /*0bd0*/  LDC.64 R8, c[0x0][0x590] ;  /* 0x00016400ff087b82 */ /* 0x001e640000000a00 */
[----:B-1----:R1:W5:Y:S01]  /*0be0*/  LDG.E R91, desc[UR36][R8.64] ;  /* 0x00000024085b7981 */ /* 0x002362000c1e1900 */
[----:B------:R-:W-:Y:S05]  /*0bf0*/  BRA `(.L_x_9) ;  /* 0x0000000000087947 */ /* 0x000fea0003800000 */
.L_x_10:
[----:B------:R-:W-:Y:S02]  /*0c00*/  ULDC UR4, c[0x0][0x584] ;  /* 0x0001610000047ab9 */ /* 0x000fe40000000800 */
[----:B-1----:R-:W-:-:S07]  /*0c10*/  IMAD.U32 R91, RZ, RZ, UR4 ;  /* 0x00000004ff5b7e24 */ /* 0x002fce000f8e00ff */
.L_x_9:
[----:B------:R-:W2:Y:S01]  /*0c20*/  LDC R2, c[0x0][0x65c] ;  /* 0x00019700ff027b82 */ /* 0x000ea20000000800 */
[----:B------:R-:W-:Y:S01]  /*0c30*/  ULDC UR6, c[0x0][0x28c] ;  /* 0x0000a30000067ab9 */ /* 0x000fe20000000800 */
[----:B------:R-:W-:Y:S01]  /*0c40*/  ISETP.NE.AND P0, PT, R10, 0x2, PT ;  /* 0x000000020a00780c */ /* 0x000fe20003f05270 */
[----:B------:R-:W-:Y:S01]  /*0c50*/  UIADD3 UR6, UR6, 0x1f, URZ ;  /* 0x0000001f06067890 */ /* 0x000fe2000fffe03f */
[----:B01----:R-:W-:Y:S01]  /*0c60*/  IMAD.U32 R8, RZ, RZ, UR12 ;  /* 0x0000000cff087e24 */ /* 0x003fe2000f8e00ff */
[----:B------:R-:W-:Y:S01]  /*0c70*/  UMOV UR39, URZ ;  /* 0x0000003f00277c82 */ /* 0x000fe20008000000 */
[----:B------:R-:W-:Y:S01]  /*0c80*/  UMOV UR38, URZ ;  /* 0x0000003f00267c82 */ /* 0x000fe20008000000 */
[----:B------:R-:W-:Y:S01]  /*0c90*/  USHF.R.S32.HI UR7, URZ, 0x1f, UR6 ;  /* 0x0000001f3f077899 */ /* 0x000fe20008011406 */
[----:B------:R-:W-:-:S03]  /*0ca0*/  ULDC.64 UR8, c[0x0][0x650] ;  /* 0x0001940000087ab9 */ /* 0x000fc60000000a00 */
[----:B------:R-:W-:-:S04]  /*0cb0*/  ULEA.HI UR7, UR7, UR6, URZ, 0x5 ;  /* 0x0000000607077291 */ /* 0x000fc8000f8f283f */
[----:B------:R-:W-:Y:S01]  /*0cc0*/  USHF.R.S32.HI UR40, URZ, 0x5, UR7 ;  /* 0x000000053f287899 */ /* 0x000fe20008011407 */
[----:B--2---:R-:W-:-:S13]  /*0cd0*/  ISETP.NE.AND P1, PT, R2, 0x1, PT ;  /* 0x000000010200780c */ /* 0x004fda0003f25270 */
[----:B------:R-:W0:Y:S01]  /*0ce0*/  @P1 LDC R17, c[0x0][0x10] ;  /* 0x00000400ff111b82 */ /* 0x000e220000000800 */
[----:B------:R-:W-:Y:S02]  /*0cf0*/  @P1 IMAD.MOV.U32 R7, RZ, RZ, RZ ;  /* 0x000000ffff071224 */ /* 0x000fe400078e00ff */
[----:B------:R-:W-:-:S05]  /*0d00*/  @P1 IMAD.MOV.U32 R9, RZ, RZ, RZ ;  /* 0x000000ffff091224 */ /* 0x000fca00078e00ff */
[----:B------:R-:W1:Y:S01]  /*0d10*/  @!P1 LDC R11, c[0x0][0xc] ;  /* 0x00000300ff0b9b82 */ /* 0x000e620000000800 */
[----:B------:R-:W-:Y:S01]  /*0d20*/  ULDC UR4, c[0x0][0xc] ;  /* 0x0000030000047ab9 */ /* 0x000fe20000000800 */
[----:B------:R-:W-:Y:S02]  /*0d30*/  ULDC UR5, c[0x0][0x10] ;  /* 0x0000040000057ab9 */ /* 0x000fe40000000800 */
[----:B------:R-:W-:-:S04]  /*0d40*/  UIMAD.WIDE.U32 UR4, UR4, UR5, URZ ;  /* 0x00000005040472a5 */ /* 0x000fc8000f8e003f */
[----:B------:R-:W2:Y:S01]  /*0d50*/  LDC R0, c[0x0][0x14] ;  /* 0x00000500ff007b82 */ /* 0x000ea20000000800 */
[----:B0-----:R-:W-:-:S04]  /*0d60*/  @P1 IMAD.WIDE.U32 R16, R17, UR12, R6 ;  /* 0x0000000c11101c25 */ /* 0x001fc8000f8e0006 */
[----:B------:R-:W-:Y:S02]  /*0d70*/  @P1 IMAD.IADD R17, R17, 0x1, R9 ;  /* 0x0000000111111824 */ /* 0x000fe400078e0209 */
[----:B------:R-:W-:Y:S02]  /*0d80*/  IMAD.MOV.U32 R9, RZ, RZ, RZ ;  /* 0x000000ffff097224 */ /* 0x000fe400078e00ff */
[----:B-1----:R-:W-:-:S04]  /*0d90*/  @!P1 IMAD.WIDE.U32 R8, R6, R11, R8 ;  /* 0x0000000b06089225 */ /* 0x002fc800078e0008 */
[----:B------:R-:W-:Y:S02]  /*0da0*/  @!P1 IMAD.MOV.U32 R16, RZ, RZ, R8 ;  /* 0x000000ffff109224 */ /* 0x000fe400078e0008 */
[----:B--2---:R-:W-:-:S04]  /*0db0*/  IMAD.WIDE.U32 R12, R0, UR4, RZ ;  /* 0x00000004000c7c25 */ /* 0x004fc8000f8e00ff */
[----:B------:R-:W-:Y:S01]  /*0dc0*/  IMAD R10, R0, UR5, RZ ;  /* 0x00000005000a7c24 */ /* 0x000fe2000f8e02ff */
[----:B------:R0:W-:Y:S01]  /*0dd0*/  STL.64 [R1], R12 ;  /* 0x0000000c01007387 */ /* 0x0001e20000100a00 */
[----:B------:R-:W-:Y:S02]  /*0de0*/  @!P1 IMAD.MOV.U32 R17, RZ, RZ, R9 ;  /* 0x000000ffff119224 */ /* 0x000fe400078e0009 */
[----:B------:R-:W-:Y:S01]  /*0df0*/  IMAD.IADD R0, R13, 0x1, R10 ;  /* 0x000000010d007824 */ /* 0x000fe200078e020a */
[----:B------:R-:W-:Y:S06]  /*0e00*/  @P0 BRA `(.L_x_11) ;  /* 0x0000000000200947 */ /* 0x000fec0003800000 */
[----:B------:R-:W-:Y:S01]  /*0e10*/  UISETP.GE.U32.AND UP0, UPT, UR40, 0x5, UPT ;  /* 0x000000052800788c */ /* 0x000fe2000bf06070 */
[----:B------:R-:W-:Y:S01]  /*0e20*/  IADD3 R16, P0, R16, R12, RZ ;  /* 0x0000000c10107210 */ /* 0x000fe20007f1e0ff */
[----:B------:R-:W-:Y:S01]  /*0e30*/  UIMAD.WIDE.U32 UR4, UR40, -0x33333333, URZ ;  /* 0xcccccccd280478a5 */ /* 0x000fe2000f8e003f */
[----:B------:R-:W-:-:S03]  /*0e40*/  UMOV UR38, URZ ;  /* 0x0000003f00267c82 */ /* 0x000fc60008000000 */
[----:B------:R-:W-:Y:S01]  /*0e50*/  USHF.R.U32.HI UR4, URZ, 0x2, UR5 ;  /* 0x000000023f047899 */ /* 0x000fe20008011605 */
[----:B------:R-:W-:-:S03]  /*0e60*/  IMAD.X R17, R0, 0x1, R17, P0 ;  /* 0x0000000100117824 */ /* 0x000fc600000e0611 */
[----:B------:R-:W-:Y:S02]  /*0e70*/  UIMAD UR39, UR4, -0x5, UR40 ;  /* 0xfffffffb042778a4 */ /* 0x000fe4000f8e0228 */
[----:B------:R-:W-:-:S12]  /*0e80*/  @UP0 ULOP3.LUT UR38, UR4, 0x1, URZ, 0xc0, !UPT ;  /* 0x0000000104260892 */ /* 0x000fd8000f8ec03f */
.L_x_11:
[----:B------:R-:W-:Y:S01]  /*0e90*/  ISETP.GE.U32.AND P0, PT, R16, UR8, PT ;  /* 0x0000000810007c0c */ /* 0x000fe2000bf06070 */
[----:B------:R-:W-:Y:S01]  /*0ea0*/  IMAD.MOV.U32 R22, RZ, RZ, -0x1 ;  /* 0xffffffffff167424 */ /* 0x000fe200078e00ff */
[----:B------:R-:W-:Y:S01]  /*0eb0*/  PRMT R8, RZ, 0x7610, R8 ;  /* 0x00007610ff087816 */ /* 0x000fe20000000008 */
[----:B------:R-:W-:Y:S01]  /*0ec0*/  IMAD.MOV.U32 R19, RZ, RZ, -0x1 ;  /* 0xffffffffff137424 */ /* 0x000fe200078e00ff */
[----:B------:R-:W-:Y:S01]  /*0ed0*/  ISETP.GE.U32.AND.EX P0, PT, R17, UR9, PT, P0 ;  /* 0x0000000911007c0c */ /* 0x000fe2000bf06100 */
[----:B------:R-:W-:-:S12]  /*0ee0*/  IMAD.MOV.U32 R18, RZ, RZ, -0x1 ;  /* 0xffffffffff127424 */ /* 0x000fd800078e00ff */
[----:B------:R-:W-:Y:S05]  /*0ef0*/  @P0 BRA `(.L_x_12) ;  /* 0x0000000400240947 */ /* 0x000fea0003800000 */
[----:B------:R-:W1:Y:S01]  /*0f00*/  LDC.64 R18, c[0x0][0x628] ;  /* 0x00018a00ff127b82 */ /* 0x000e620000000a00 */
[----:B------:R-:W-:Y:S02]  /*0f10*/  IMAD.MOV.U32 R8, RZ, RZ, R16 ;  /* 0x000000ffff087224 */ /* 0x000fe400078e0010 */
[----:B------:R-:W-:-:S05]  /*0f20*/  IMAD.MOV.U32 R9, RZ, RZ, R17 ;  /* 0x000000ffff097224 */ /* 0x000fca00078e0011 */
[----:B------:R-:W2:Y:S08]  /*0f30*/  LDC R22, c[0x0][0x630] ;  /* 0x00018c00ff167b82 */ /* 0x000eb00000000800 */
[----:B------:R-:W3:Y:S01]  /*0f40*/  LDC.64 R26, c[0x0][0x620] ;  /* 0x00018800ff1a7b82 */ /* 0x000ee20000000a00 */
[----:B-1----:R-:W-:-:S04]  /*0f50*/  ISETP.NE.U32.AND P0, PT, R18, RZ, PT ;  /* 0x000000ff1200720c */ /* 0x002fc80003f05070 */
[----:B------:R-:W-:-:S13]  /*0f60*/  ISETP.NE.AND.EX P0, PT, R19, RZ, PT, P0 ;  /* 0x000000ff1300720c */ /* 0x000fda0003f05300 */
[----:B--23--:R-:W-:Y:S05]  /*0f70*/  @!P0 BRA `(.L_x_13) ;  /* 0x0000000000288947 */ /* 0x00cfea0003800000 */
[----:B0-----:R-:W0:Y:S02]  /*0f80*/  LDC R13, c[0x0][0x634] ;  /* 0x00018d00ff0d7b82 */ /* 0x001e240000000800 */
[----:B0-----:R-:W-:-:S05]  /*0f90*/  IADD3 R13, P0, R16, R13, RZ ;  /* 0x0000000d100d7210 */ /* 0x001fca0007f1e0ff */
[----:B------:R-:W-:-:S04]  /*0fa0*/  IMAD.X R15, RZ, RZ, R17, P0 ;  /* 0x000000ffff0f7224 */ /* 0x000fc800000e0611 */
[----:B------:R-:W-:-:S04]  /*0fb0*/  IMAD.WIDE.U32 R8, R15, R18, RZ ;  /* 0x000000120f087225 */ /* 0x000fc800078e00ff */
[----:B------:R-:W-:-:S04]  /*0fc0*/  IMAD.WIDE.U32 R10, P0, R13, R19, R8 ;  /* 0x000000130d0a7225 */ /* 0x000fc80007800008 */
[----:B------:R-:W-:-:S04]  /*0fd0*/  IMAD.WIDE.U32 R8, R13, R18, RZ ;  /* 0x000000120d087225 */ /* 0x000fc800078e00ff */
[----:B------:R-:W-:Y:S01]  /*0fe0*/  IMAD.X R13, RZ, RZ, RZ, P0 ;  /* 0x000000ffff0d7224 */ /* 0x000fe200000e06ff */
[----:B------:R-:W-:Y:S01]  /*0ff0*/  IADD3 RZ, P0, R9, R10, RZ ;  /* 0x0000000a09ff7210 */ /* 0x000fe20007f1e0ff */
[----:B------:R-:W-:-:S04]  /*1000*/  IMAD.MOV.U32 R12, RZ, RZ, R11 ;  /* 0x000000ffff0c7224 */ /* 0x000fc800078e000b */
[----:B------:R-:W-:-:S08]  /*1010*/  IMAD.WIDE.U32.X R8, R15, R19, R12, P0 ;  /* 0x000000130f087225 */ /* 0x000fd000000e040c */
.L_x_13:
[----:B------:R-:W1:Y:S01]  /*1020*/  LDC.64 R28, c[0x0][0x640] ;  /* 0x00019000ff1c7b82 */ /* 0x000e620000000a00 */
[-CC-:B------:R-:W-:Y:S01]  /*1030*/  SHF.R.U64 R32, R8, R22.reuse, R9.reuse ;  /* 0x0000001608207219 */ /* 0x180fe20000001209 */
[----:B------:R-:W-:Y:S01]  /*1040*/  IMAD.MOV.U32 R31, RZ, RZ, 0x1 ;  /* 0x00000001ff1f7424 */ /* 0x000fe200078e00ff */
[----:B------:R-:W-:Y:S02]  /*1050*/  SHF.R.U32.HI R8, RZ, R22, R9 ;  /* 0x00000016ff087219 */ /* 0x000fe40000011609 */
[----:B------:R-:W-:-:S03]  /*1060*/  IADD3 R11, P0, RZ, -R32, RZ ;  /* 0x80000020ff0b7210 */ /* 0x000fc60007f1e0ff */
[----:B0-----:R-:W0:Y:S02]  /*1070*/  LDC R12, c[0x0][0x618] ;  /* 0x00018600ff0c7b82 */ /* 0x001e240000000800 */
[----:B------:R-:W-:-:S04]  /*1080*/  IMAD.X R9, RZ, RZ, ~R8, P0 ;  /* 0x000000ffff097224 */ /* 0x000fc800000e0e08 */
[-C--:B------:R-:W-:Y:S02]  /*1090*/  IMAD R10, R9, R26.reuse, RZ ;  /* 0x0000001a090a7224 */ /* 0x080fe400078e02ff */
[----:B------:R-:W2:Y:S01]  /*10a0*/  LDC R13, c[0x0][0x608] ;  /* 0x00018200ff0d7b82 */ /* 0x000ea20000000800 */
[----:B------:R-:W-:-:S04]  /*10b0*/  IMAD.WIDE.U32 R8, R11, R26, R16 ;  /* 0x0000001a0b087225 */ /* 0x000fc800078e0010 */
[----:B------:R-:W-:-:S03]  /*10c0*/  IMAD R11, R11, R27, R10 ;  /* 0x0000001b0b0b7224 */ /* 0x000fc600078e020a */
[----:B------:R-:W3:Y:S01]  /*10d0*/  LDC R18, c[0x0][0x658] ;  /* 0x00019600ff127b82 */ /* 0x000ee20000000800 */
[----:B------:R-:W-:Y:S01]  /*10e0*/  IMAD.IADD R9, R9, 0x1, R11 ;  /* 0x0000000109097824 */ /* 0x000fe200078e020b */
[----:B-1----:R-:W-:Y:S01]  /*10f0*/  ISETP.NE.U32.AND P0, PT, R28, RZ, PT ;  /* 0x000000ff1c00720c */ /* 0x002fe20003f05070 */
[----:B------:R-:W-:-:S03]  /*1100*/  IMAD.MOV.U32 R11, RZ, RZ, -0x1 ;  /* 0xffffffffff0b7424 */ /* 0x000fc600078e00ff */
[----:B------:R-:W-:Y:S02]  /*1110*/  ISETP.NE.AND.EX P0, PT, R29, RZ, PT, P0 ;  /* 0x000000ff1d00720c */ /* 0x000fe40003f05300 */
[----:B------:R-:W1:Y:S01]  /*1120*/  LDC R27, c[0x0][0x600] ;  /* 0x00018000ff1b7b82 */ /* 0x000e620000000800 */
[-CC-:B0-----:R-:W-:Y:S02]  /*1130*/  SHF.R.U64 R25, R8, R12.reuse, R9.reuse ;  /* 0x0000000c08197219 */ /* 0x181fe40000001209 */
[----:B------:R-:W-:-:S05]  /*1140*/  SHF.R.U32.HI R8, RZ, R12, R9 ;  /* 0x0000000cff087219 */ /* 0x000fca0000011609 */
[----:B------:R-:W0:Y:S01]  /*1150*/  LDC R22, c[0x0][0x648] ;  /* 0x00019200ff167b82 */ /* 0x000e220000000800 */
[-CC-:B--2---:R-:W-:Y:S02]  /*1160*/  SHF.R.U64 R34, R25, R13.reuse, R8.reuse ;  /* 0x0000000d19227219 */ /* 0x184fe40000001208 */
[----:B------:R-:W-:-:S05]  /*1170*/  SHF.R.U32.HI R9, RZ, R13, R8 ;  /* 0x0000000dff097219 */ /* 0x000fca0000011608 */
[----:B------:R-:W2:Y:S01]  /*1180*/  LDC R26, c[0x0][0x638] ;  /* 0x00018e00ff1a7b82 */ /* 0x000ea20000000800 */
[-C--:B---3--:R-:W-:Y:S02]  /*1190*/  SHF.L.U32 R8, R11, R18.reuse, RZ ;  /* 0x000000120b087219 */ /* 0x088fe400000006ff */
[--C-:B------:R-:W-:Y:S02]  /*11a0*/  SHF.R.U64 R36, R34, R18, R9.reuse ;  /* 0x0000001222247219 */ /* 0x100fe40000001209 */
[----:B------:R-:W-:Y:S02]  /*11b0*/  LOP3.LUT R15, RZ, R8, RZ, 0x33, !PT ;  /* 0x00000008ff0f7212 */ /* 0x000fe400078e33ff */
[----:B------:R-:W-:Y:S01]  /*11c0*/  SHF.R.U32.HI R9, RZ, R18, R9 ;  /* 0x00000012ff097219 */ /* 0x000fe20000011609 */
[----:B------:R-:W3:Y:S01]  /*11d0*/  LDC R30, c[0x0][0x610] ;  /* 0x00018400ff1e7b82 */ /* 0x000ee20000000800 */
[----:B------:R-:W-:Y:S01]  /*11e0*/  IMAD.MOV.U32 R8, RZ, RZ, R36 ;  /* 0x000000ffff087224 */ /* 0x000fe200078e0024 */
[----:B------:R-:W-:Y:S06]  /*11f0*/  @!P0 BRA `(.L_x_14) ;  /* 0x0000000000288947 */ /* 0x000fec0003800000 */
[----:B------:R-:W4:Y:S02]  /*1200*/  LDC R13, c[0x0][0x64c] ;  /* 0x00019300ff0d7b82 */ /* 0x000f240000000800 */
[----:B----4-:R-:W-:-:S05]  /*1210*/  IADD3 R13, P0, R36, R13, RZ ;  /* 0x0000000d240d7210 */ /* 0x010fca0007f1e0ff */
        /* <DEDUP_REMOVED lines=8> */
.L_x_14:
[----:B0-----:R-:W-:Y:S01]  /*12a0*/  SHF.R.U64 R9, R8, R22, R9 ;  /* 0x0000001608097219 */ /* 0x001fe20000001209 */
[----:B-1----:R-:W-:Y:S01]  /*12b0*/  VIADD R10, R27, 0xffffffff ;  /* 0xffffffff1b0a7836 */ /* 0x002fe20000000000 */
[----:B------:R-:W-:Y:S01]  /*12c0*/  SHF.L.U32 R7, R31, R18, RZ ;  /* 0x000000121f077219 */ /* 0x000fe200000006ff */
[----:B------:R-:W-:Y:S01]  /*12d0*/  @P1 IMAD R20, R21, R24, R6 ;  /* 0x0000001815141224 */ /* 0x000fe200078e0206 */
[----:B------:R-:W-:Y:S01]  /*12e0*/  LOP3.LUT R8, R34, R15, RZ, 0xc0, !PT ;  /* 0x0000000f22087212 */ /* 0x000fe200078ec0ff */
[----:B------:R-:W-:Y:S01]  /*12f0*/  IMAD.MOV R11, RZ, RZ, -R9 ;  /* 0x000000ffff0b7224 */ /* 0x000fe200078e0a09 */
[----:B------:R-:W-:Y:S01]  /*1300*/  LOP3.LUT R10, R25, R10, RZ, 0xc0, !PT ;  /* 0x0000000a190a7212 */ /* 0x000fe200078ec0ff */
[----:B------:R-:W-:Y:S02]  /*1310*/  IMAD.MOV.U32 R18, RZ, RZ, R32 ;  /* 0x000000ffff127224 */ /* 0x000fe400078e0020 */
[----:B------:R-:W-:Y:S02]  /*1320*/  IMAD R7, R7, R9, R8 ;  /* 0x0000000907077224 */ /* 0x000fe400078e0208 */
[----:B--2---:R-:W-:-:S02]  /*1330*/  IMAD R6, R11, R26, R36 ;  /* 0x0000001a0b067224 */ /* 0x004fc400078e0224 */
[----:B---3--:R-:W-:Y:S02]  /*1340*/  IMAD R22, R7, R30, R20 ;  /* 0x0000001e07167224 */ /* 0x008fe400078e0214 */
[----:B------:R-:W-:Y:S02]  /*1350*/  IMAD R7, R6, R27, R10 ;  /* 0x0000001b06077224 */ /* 0x000fe400078e020a */
[----:B------:R-:W-:-:S03]  /*1360*/  IMAD.MOV.U32 R8, RZ, RZ, 0x1 ;  /* 0x00000001ff087424 */ /* 0x000fc600078e00ff */
[----:B------:R-:W-:Y:S02]  /*1370*/  SEL R19, R7, R22, !P1 ;  /* 0x0000001607137207 */ /* 0x000fe40004800000 */
[----:B------:R-:W-:-:S07]  /*1380*/  SEL R22, R22, R7, !P1 ;  /* 0x0000000716167207 */ /* 0x000fce0004800000 */
.L_x_12:
[----:B------:R-:W-:Y:S05]  /*1390*/  @!P2 BRA `(.L_x_15) ;  /* 0x00000000000ca947 */ /* 0x000fea0003800000 */
[----:B------:R-:W-:Y:S01]  /*13a0*/  UCGABAR_WAIT ;  /* 0x0000000000007dc7 */ /* 0x000fe20008000000 */
[----:B------:R-:W-:Y:S01]  /*13b0*/  CCTL.IVALL ;  /* 0x00000000ff00798f */ /* 0x000fe20002000000 */
[----:B------:R-:W-:Y:S05]  /*13c0*/  BRA `(.L_x_16) ;  /* 0x0000000000047947 */ /* 0x000fea0003800000 */
.L_x_15:
[----:B------:R-:W-:Y:S06]  /*13d0*/  BAR.SYNC.DEFER_BLOCKING 0x0 ;  /* 0x0000000000007b1d */ /* 0x000fec0000010000 */
.L_x_16:
[----:B------:R-:W-:Y:S05]  /*13e0*/  @!P4 BRA `(.L_x_17) ;  /* 0x00000044006cc947 */ /* 0x000fea0003800000 */
[----:B------:R-:W-:-:S13]  /*13f0*/  ISETP.GT.U32.AND P0, PT, R33, 0x1, PT ;  /* 0x000000012100780c */ /* 0x000fda0003f04070 */
[----:B------:R-:W-:Y:S05]  /*1400*/  @P0 EXIT ;  /* 0x000000000000094d */ /* 0x000fea0003800000 */
.L_x_18:
[----:B------:R-:W-:-:S08]  /*1410*/  NOP ;  /* 0x0000000000007918 */ /* 0x000fd00000000000 */
[----:B------:R-:W1:Y:S02]  /*1420*/  USETMAXREG.TRY_ALLOC.CTAPOOL UP0, 0xe8 ;  /* 0x000000e8000079c8 */ /* 0x000e640008000600 */
[----:B-1----:R-:W-:-:S13]  /*1430*/  PLOP3.LUT P0, PT, PT, PT, UP0, 0x80, 0x0 ;  /* 0x000000000000781c */ /* 0x002fda0003f0f008 */
[----:B------:R-:W-:Y:S05]  /*1440*/  @!P0 BRA `(.L_x_18) ;  /* 0xfffffffc00f08947 */ /* 0x000fea000383ffff */
[----:B------:R-:W-:-:S13]  /*1450*/  LOP3.LUT P0, RZ, R8, 0xff, RZ, 0xc0, !PT ;  /* 0x000000ff08ff7812 */ /* 0x000fda000780c0ff */
[----:B------:R-:W-:Y:S05]  /*1460*/  @!P0 EXIT ;  /* 0x000000000000894d */ /* 0x000fea0003800000 */
[----:B------:R-:W2:Y:S01]  /*1470*/  LDL.64 R10, [R1] ;  /* 0x00000000010a7983 */ /* 0x000ea20000100a00 */
[----:B------:R-:W1:Y:S01]  /*1480*/  S2UR UR4, SR_CgaCtaId ;  /* 0x00000000000479c3 */ /* 0x000e620000008800 */
[CC--:B------:R-:W-:Y:S01]  /*1490*/  LEA.HI R5, R3.reuse, R4.reuse, RZ, 0x2 ;  /* 0x0000000403057211 */ /* 0x0c0fe200078f10ff */
[----:B------:R-:W-:Y:S01]  /*14a0*/  UMOV UR41, 0x400 ;  /* 0x0000040000297882 */ /* 0x000fe20000000000 */
[----:B------:R-:W-:Y:S01]  /*14b0*/  LEA.HI R3, R3, R4, RZ, 0x5 ;  /* 0x0000000403037211 */ /* 0x000fe200078f28ff */
[----:B------:R-:W-:Y:S01]  /*14c0*/  UISETP.LT.AND UP0, UPT, UR40, 0x1, UPT ;  /* 0x000000012800788c */ /* 0x000fe2000bf01270 */
[--C-:B------:R-:W-:Y:S01]  /*14d0*/  SHF.R.S32.HI R92, RZ, 0x2, R5.reuse ;  /* 0x00000002ff5c7819 */ /* 0x100fe20000011405 */
[----:B------:R-:W-:Y:S01]  /*14e0*/  UIADD3 UR5, UR43, -0x1, URZ ;  /* 0xffffffff2b057890 */ /* 0x000fe2000fffe03f */
[----:B------:R-:W-:Y:S01]  /*14f0*/  SHF.R.S32.HI R7, RZ, 0x1f, R5 ;  /* 0x0000001fff077819 */ /* 0x000fe20000011405 */
[----:B------:R-:W3:Y:S01]  /*1500*/  LDC R96, c[0x0][0x658] ;  /* 0x00019600ff607b82 */ /* 0x000ee20000000800 */
[----:B------:R-:W-:Y:S01]  /*1510*/  SHF.R.S32.HI R3, RZ, 0x5, R3 ;  /* 0x00000005ff037819 */ /* 0x000fe20000011403 */
[----:B------:R-:W-:Y:S01]  /*1520*/  USEL UR42, UR40, 0x1, UP0 ;  /* 0x00000001282a7887 */ /* 0x000fe20008000000 */
[----:B------:R-:W-:Y:S01]  /*1530*/  LEA.HI R7, R7, R92, RZ, 0x3 ;  /* 0x0000005c07077211 */ /* 0x000fe200078f18ff */
[----:B------:R-:W-:Y:S01]  /*1540*/  UISETP.NE.AND UP0, UPT, UR5, URZ, UPT ;  /* 0x0000003f0500728c */ /* 0x000fe2000bf05270 */
[----:B------:R-:W-:Y:S01]  /*1550*/  LOP3.LUT R5, R5, 0xfffffffc, RZ, 0xc0, !PT ;  /* 0xfffffffc05057812 */ /* 0x000fe200078ec0ff */
[----:B------:R-:W-:Y:S01]  /*1560*/  ULDC UR8, c[0x0][0x284] ;  /* 0x0000a10000087ab9 */ /* 0x000fe20000000800 */
[----:B------:R-:W-:Y:S01]  /*1570*/  LOP3.LUT R7, R7, 0xfffffff8, RZ, 0xc0, !PT ;  /* 0xfffffff807077812 */ /* 0x000fe200078ec0ff */
[----:B------:R-:W4:Y:S01]  /*1580*/  LDC R6, c[0x0][0x288] ;  /* 0x0000a200ff067b82 */ /* 0x000f220000000800 */
[----:B------:R-:W-:Y:S01]  /*1590*/  USEL UR7, URZ, 0x1, UP0 ;  /* 0x000000013f077887 */ /* 0x000fe20008000000 */
[----:B------:R-:W-:Y:S01]  /*15a0*/  IMAD.IADD R5, R4, 0x1, -R5 ;  /* 0x0000000104057824 */ /* 0x000fe200078e0a05 */
[----:B------:R-:W-:Y:S01]  /*15b0*/  USHF.L.U32 UR47, UR40, 0x1, URZ ;  /* 0x00000001282f7899 */ /* 0x000fe2000800063f */
[----:B------:R-:W-:Y:S01]  /*15c0*/  IMAD.IADD R92, R92, 0x1, -R7 ;  /* 0x000000015c5c7824 */ /* 0x000fe200078e0a07 */
[----:B------:R-:W-:Y:S01]  /*15d0*/  UIADD3 UR42, -UR42, UR40, URZ ;  /* 0x000000282a2a7290 */ /* 0x000fe2000fffe13f */
[----:B------:R-:W-:Y:S01]  /*15e0*/  IMAD.MOV.U32 R7, RZ, RZ, 0x1 ;  /* 0x00000001ff077424 */ /* 0x000fe200078e00ff */
[----:B-1----:R-:W-:-:S02]  /*15f0*/  ULEA UR41, UR4, UR41, 0x18 ;  /* 0x0000002904297291 */ /* 0x002fc4000f8ec03f */
[--C-:B------:R-:W-:Y:S01]  /*1600*/  SHF.R.S32.HI R93, RZ, 0x1f, R92.reuse ;  /* 0x0000001fff5d7819 */ /* 0x100fe2000001145c */
[--C-:B------:R-:W-:Y:S01]  /*1610*/  IMAD R100, R3, -0x10, -R92.reuse ;  /* 0xfffffff003647824 */ /* 0x100fe200078e0a5c */
[----:B------:R-:W-:Y:S01]  /*1620*/  USHF.L.U32 UR4, UR5, 0x3, URZ ;  /* 0x0000000305047899 */ /* 0x000fe2000800063f */
[----:B------:R-:W-:Y:S01]  /*1630*/  IMAD.SHL.U32 R94, R5, 0x2, RZ ;  /* 0x00000002055e7824 */ /* 0x000fe200078e00ff */
[----:B------:R-:W-:Y:S01]  /*1640*/  UIADD3 UR5, UR41, 0x180, URZ ;  /* 0x0000018029057890 */ /* 0x000fe2000fffe03f */
[----:B------:R-:W-:Y:S01]  /*1650*/  IMAD.WIDE R92, R3, 0x10, R92 ;  /* 0x00000010035c7825 */ /* 0x000fe200078e025c */
[----:B------:R-:W-:Y:S02]  /*1660*/  UIADD3 UR6, UR41, 0x2980, URZ ;  /* 0x0000298029067890 */ /* 0x000fe4000fffe03f */
[----:B------:R-:W-:Y:S01]  /*1670*/  USHF.R.U32.HI UR5, URZ, 0x4, UR5 ;  /* 0x000000043f057899 */ /* 0x000fe20008011605 */
[----:B------:R-:W-:Y:S01]  /*1680*/  IMAD.MOV.U32 R3, RZ, RZ, -0x1 ;  /* 0xffffffffff037424 */ /* 0x000fe200078e00ff */
[----:B------:R-:W-:Y:S01]  /*1690*/  USHF.R.U32.HI UR6, URZ, 0x4, UR6 ;  /* 0x000000043f067899 */ /* 0x000fe20008011606 */
[----:B------:R-:W-:Y:S01]  /*16a0*/  IMAD.U32 R102, RZ, RZ, UR7 ;  /* 0x00000007ff667e24 */ /* 0x000fe2000f8e00ff */
[----:B------:R-:W-:Y:S01]  /*16b0*/  UIADD3 UR48, UR41, 0x60, URZ ;  /* 0x0000006029307890 */ /* 0x000fe2000fffe03f */
[----:B------:R-:W-:Y:S01]  /*16c0*/  SHF.R.S32.HI R95, RZ, 0x1f, R94 ;  /* 0x0000001fff5f7819 */ /* 0x000fe2000001145e */
[----:B------:R-:W-:Y:S01]  /*16d0*/  ULOP3.LUT UR4, UR4, 0x8, URZ, 0xc0, !UPT ;  /* 0x0000000804047892 */ /* 0x000fe2000f8ec03f */
[-C--:B---3--:R-:W-:Y:S01]  /*16e0*/  SHF.L.U32 R3, R3, R96.reuse, RZ ;  /* 0x0000006003037219 */ /* 0x088fe200000006ff */
[----:B------:R-:W-:Y:S01]  /*16f0*/  ULOP3.LUT UR5, UR5, 0x3fff, URZ, 0xc0, !UPT ;  /* 0x00003fff05057892 */ /* 0x000fe2000f8ec03f */
[----:B------:R-:W-:Y:S01]  /*1700*/  SHF.L.U32 R96, R7, R96, RZ ;  /* 0x0000006007607219 */ /* 0x000fe200000006ff */
[----:B------:R-:W-:Y:S01]  /*1710*/  ULOP3.LUT UR6, UR6, 0x3fff, URZ, 0xc0, !UPT ;  /* 0x00003fff06067892 */ /* 0x000fe2000f8ec03f */
[----:B----4-:R-:W-:Y:S01]  /*1720*/  IMAD R97, R5, -0x2, R6 ;  /* 0xfffffffe05617824 */ /* 0x010fe200078e0206 */
[----:B------:R-:W-:Y:S01]  /*1730*/  LOP3.LUT R99, RZ, R3, RZ, 0x33, !PT ;  /* 0x00000003ff637212 */ /* 0x000fe200078e33ff */
[----:B------:R-:W-:Y:S01]  /*1740*/  VIADD R100, R100, UR8 ;  /* 0x0000000864647c36 */ /* 0x000fe20008000000 */
[----:B------:R-:W-:-:S02]  /*1750*/  ULEA UR43, UR43, UR48, 0x3 ;  /* 0x000000302b2b7291 */ /* 0x000fc4000f8e183f */
[----:B------:R-:W-:Y:S02]  /*1760*/  ULOP3.LUT UR49, UR4, 0x8, URZ, 0x3c, !UPT ;  /* 0x0000000804317892 */ /* 0x000fe4000f8e3c3f */
[----:B------:R-:W-:Y:S02]  /*1770*/  ULOP3.LUT UR44, UR4, 0x18, URZ, 0x3c, !UPT ;  /* 0x00000018042c7892 */ /* 0x000fe4000f8e3c3f */
[----:B------:R-:W-:Y:S02]  /*1780*/  ULOP3.LUT UR45, UR5, 0x10000, URZ, 0xfc, !UPT ;  /* 0x00010000052d7892 */ /* 0x000fe4000f8efc3f */
[----:B------:R-:W-:Y:S01]  /*1790*/  ULOP3.LUT UR46, UR6, 0x10000, URZ, 0xfc, !UPT ;  /* 0x00010000062e7892 */ /* 0x000fe2000f8efc3f */
[----:B--2---:R-:W-:-:S11]  /*17a0*/  SHF.L.U64.HI R98, R10, 0x1, R0 ;  /* 0x000000010a627819 */ /* 0x004fd60000010200 */
.L_x_170:
[----:B------:R-:W-:-:S04]  /*17b0*/  SHF.L.U32 R0, R102, 0x1f, RZ ;  /* 0x0000001f66007819 */ /* 0x000fc800000006ff */
[----:B-1----:R-:W1:Y:S02]  /*17c0*/  SYNCS.PHASECHK.TRANS64.TRYWAIT P0, [UR43+-0x8], R0 ;  /* 0xfffff800ff0075a7 */ /* 0x002e64000800016b */
[----:B-1--4-:R-:W-:Y:S05]  /*17d0*/  @!P0 BRA `(.L_x_19) ;  /* 0x0000005000a08947 */ /* 0x012fea0003800000 */
.L_x_193:
[----:B------:R-:W-:Y:S02]  /*17e0*/  ULDC UR4, c[0x0][0x28c] ;  /* 0x0000a30000047ab9 */ /* 0x000fe40000000800 */
[----:B------:R-:W-:-:S13]  /*17f0*/  ISETP.LT.AND P0, PT, RZ, UR4, PT ;  /* 0x00000004ff007c0c */ /* 0x000fda000bf01270 */
[----:B------:R-:W-:Y:S05]  /*1800*/  @P0 BRA `(.L_x_20) ;  /* 0x0000000000400947 */ /* 0x000fea0003800000 */
[----:B-1----:R-:W-:Y:S01]  /*1810*/  MOV R0, 0x0 ;  /* 0x0000000000007802 */ /* 0x002fe20000000f00 */
[----:B------:R-:W-:Y:S01]  /*1820*/  ULDC.64 UR4, c[0x4][0x68] ;  /* 0x01001a0000047ab9 */ /* 0x000fe20000000a00 */
[----:B------:R-:W-:Y:S01]  /*1830*/  ULDC.64 UR6, c[0x4][0x8] ;  /* 0x0100020000067ab9 */ /* 0x000fe20000000a00 */
[----:B------:R-:W-:Y:S01]  /*1840*/  IMAD.U32 R4, RZ, RZ, UR4 ;  /* 0x00000004ff047e24 */ /* 0x000fe2000f8e00ff */
[----:B------:R1:W2:Y:S01]  /*1850*/  LDC.64 R14, c[0x4][R0] ;  /* 0x01000000000e7b82 */ /* 0x0002a20000000a00 */
[----:B------:R-:W-:Y:S01]  /*1860*/  IMAD.U32 R5, RZ, RZ, UR5 ;  /* 0x00000005ff057e24 */ /* 0x000fe2000f8e00ff */
[----:B------:R-:W-:Y:S01]  /*1870*/  ULDC.64 UR4, c[0x4][0x70] ;  /* 0x01001c0000047ab9 */ /* 0x000fe20000000a00 */
[----:B------:R-:W-:Y:S02]  /*1880*/  IMAD.U32 R10, RZ, RZ, UR6 ;  /* 0x00000006ff0a7e24 */ /* 0x000fe4000f8e00ff */
[----:B------:R-:W-:Y:S02]  /*1890*/  IMAD.U32 R6, RZ, RZ, UR4 ;  /* 0x00000004ff067e24 */ /* 0x000fe4000f8e00ff */
[----:B------:R-:W-:-:S02]  /*18a0*/  IMAD.U32 R7, RZ, RZ, UR5 ;  /* 0x00000005ff077e24 */ /* 0x000fc4000f8e00ff */
[----:B------:R-:W-:Y:S02]  /*18b0*/  IMAD.U32 R11, RZ, RZ, UR7 ;  /* 0x00000007ff0b7e24 */ /* 0x000fe4000f8e00ff */
[----:B------:R-:W-:Y:S02]  /*18c0*/  IMAD.MOV.U32 R8, RZ, RZ, 0x1e1 ;  /* 0x000001e1ff087424 */ /* 0x000fe400078e00ff */
[----:B0-----:R-:W-:Y:S02]  /*18d0*/  IMAD.MOV.U32 R12, RZ, RZ, 0x1 ;  /* 0x00000001ff0c7424 */ /* 0x001fe400078e00ff */
[----:B-1----:R-:W-:-:S07]  /*18e0*/  IMAD.MOV.U32 R13, RZ, RZ, RZ ;  /* 0x000000ffff0d7224 */ /* 0x002fce00078e00ff */
[----:B------:R-:W-:-:S07]  /*18f0*/  LEPC R20, `(.L_x_20) ;  /* 0x000000001014794e */ /* 0x000fce0000000000 */
[----:B--2--5:R-:W-:Y:S05]  /*1900*/  CALL.ABS.NOINC R14 ;  /* 0x000000000e007343 */ /* 0x024fea0003c00000 */
.L_x_20:
[----:B-1----:R-:W-:-:S04]  /*1910*/  LOP3.LUT R0, R23, 0x1, RZ, 0xfc, !PT ;  /* 0x0000000117007812 */ /* 0x002fc800078efcff */
[----:B------:R-:W-:-:S13]  /*1920*/  ISETP.NE.AND P0, PT, R0, 0x3, PT ;  /* 0x000000030000780c */ /* 0x000fda0003f05270 */
[----:B------:R-:W-:Y:S05]  /*1930*/  @!P0 BRA `(.L_x_21) ;  /* 0x0000000000048947 */ /* 0x000fea0003800000 */
[----:B------:R-:W-:Y:S01]  /*1940*/  BPT.TRAP 0x1 ;  /* 0x000000040000795c */ /* 0x000fe20000300000 */
.L_x_21:
[----:B------:R-:W-:Y:S02]  /*1950*/  IMAD.U32 R3, RZ, RZ, UR39 ;  /* 0x00000027ff037e24 */ /* 0x000fe4000f8e00ff */
[----:B------:R-:W-:-:S03]  /*1960*/  IMAD.U32 R0, RZ, RZ, UR38 ;  /* 0x00000026ff007e24 */ /* 0x000fc6000f8e00ff */
[----:B------:R-:W-:Y:S02]  /*1970*/  LEA R3, R3, UR41, 0x3 ;  /* 0x0000002903037c11 */ /* 0x000fe4000f8e18ff */
[----:B------:R-:W-:-:S04]  /*1980*/  SHF.L.U32 R0, R0, 0x1f, RZ ;  /* 0x0000001f00007819 */ /* 0x000fc800000006ff */
[----:B------:R1:W2:Y:S01]  /*1990*/  SYNCS.PHASECHK.TRANS64.TRYWAIT P1, [R3+URZ], R0 ;  /* 0x00000000030075a7 */ /* 0x0002a2000802017f */
[----:B------:R-:W-:Y:S05]  /*19a0*/  @!P0 BRA `(.L_x_22) ;  /* 0x0000000000048947 */ /* 0x000fea0003800000 */
[----:B------:R-:W-:Y:S01]  /*19b0*/  BPT.TRAP 0x1 ;  /* 0x000000040000795c */ /* 0x000fe20000300000 */
.L_x_22:
[----:B--2---:R-:W-:Y:S05]  /*19c0*/  @P1 BRA `(.L_x_23) ;  /* 0x0000000000081947 */ /* 0x004fea0003800000 */
[----:B------:R-:W2:Y:S02]  /*19d0*/  SYNCS.PHASECHK.TRANS64.TRYWAIT P1, [R3+URZ], R0 ;  /* 0x00000000030075a7 */ /* 0x000ea4000802017f */
[----:B--2---:R-:W-:Y:S05]  /*19e0*/  @!P1 BRA `(.L_x_24) ;  /* 0x0000005000349947 */ /* 0x004fea0003800000 */
.L_x_23:
[----:B------:R-:W-:Y:S05]  /*19f0*/  WARPSYNC.ALL ;  /* 0x0000000000007948 */ /* 0x000fea0003800000 */
[----:B------:R-:W-:Y:S01]  /*1a00*/  ULEA UR4, UR39, UR45, 0x7 ;  /* 0x0000002d27047291 */ /* 0x000fe2000f8e383f */
[----:B------:R-:W-:Y:S01]  /*1a10*/  WARPGROUP.ARRIVE ;  /* 0x00000000000079c5 */ /* 0x000fe20000000000 */
[----:B------:R-:W-:Y:S01]  /*1a20*/  ULEA UR6, UR39, UR46, 0x8 ;  /* 0x0000002e27067291 */ /* 0x000fe2000f8e403f */
[----:B-12---:R-:W-:Y:S01]  /*1a30*/  IMAD.U32 R0, RZ, RZ, UR42 ;  /* 0x0000002aff007e24 */ /* 0x006fe2000f8e00ff */
[----:B------:R-:W-:Y:S01]  /*1a40*/  UMOV UR5, 0xc0000010 ;  /* 0xc000001000057882 */ /* 0x000fe20000000000 */
[----:B------:R-:W-:-:S03]  /*1a50*/  UMOV UR7, 0xc0000010 ;  /* 0xc000001000077882 */ /* 0x000fc60000000000 */
[----:B------:R-:W-:-:S03]  /*1a60*/  ISETP.GE.AND P1, PT, R0, 0x1, PT ;  /* 0x000000010000780c */ /* 0x000fc60003f26270 */
[----:B------:R-:W-:Y:S03]  /*1a70*/  IGMMA.64x128x32.S8.S8 R24, gdesc[UR4], RZ, !UPT, gsb0 ;  /* 0x03600000041879f1 */ /* 0x000fe6000c0410ff */
[----:B------:R-:W-:-:S07]  /*1a80*/  WARPGROUP.DEPBAR.LE gsb0, 0x0 ;  /* 0x00008000000079c5 */ /* 0x000fce0000010000 */
[----:B------:R-:W-:Y:S05]  /*1a90*/  @!P1 BRA `(.L_x_25) ;  /* 0x0000000000b89947 */ /* 0x000fea0003800000 */
[----:B------:R-:W-:Y:S01]  /*1aa0*/  UIADD3 UR4, UR39, 0x1, URZ ;  /* 0x0000000127047890 */ /* 0x000fe2000fffe03f */
[----:B------:R-:W-:Y:S02]  /*1ab0*/  IMAD.U32 R0, RZ, RZ, UR42 ;  /* 0x0000002aff007e24 */ /* 0x000fe4000f8e00ff */
[----:B------:R-:W-:Y:S01]  /*1ac0*/  IMAD.U32 R3, RZ, RZ, UR39 ;  /* 0x00000027ff037e24 */ /* 0x000fe2000f8e00ff */
[----:B------:R-:W-:-:S04]  /*1ad0*/  UISETP.NE.AND UP0, UPT, UR4, 0x5, UPT ;  /* 0x000000050400788c */ /* 0x000fc8000bf05270 */
[----:B------:R-:W-:Y:S02]  /*1ae0*/  USEL UR5, URZ, 0x1, UP0 ;  /* 0x000000013f057887 */ /* 0x000fe40008000000 */
[----:B------:R-:W-:Y:S02]  /*1af0*/  USEL UR8, UR4, URZ, UP0 ;  /* 0x0000003f04087287 */ /* 0x000fe40008000000 */
[----:B------:R-:W-:-:S06]  /*1b00*/  ULOP3.LUT UR5, UR38, UR5, URZ, 0x3c, !UPT ;  /* 0x0000000526057292 */ /* 0x000fcc000f8e3c3f */
[----:B------:R-:W-:-:S07]  /*1b10*/  IMAD.U32 R6, RZ, RZ, UR5 ;  /* 0x00000005ff067e24 */ /* 0x000fce000f8e00ff */
.L_x_32:
[----:B------:R-:W-:Y:S05]  /*1b20*/  @!P0 BRA `(.L_x_26) ;  /* 0x0000000000048947 */ /* 0x000fea0003800000 */
[----:B------:R-:W-:Y:S01]  /*1b30*/  BPT.TRAP 0x1 ;  /* 0x000000040000795c */ /* 0x000fe20000300000 */
.L_x_26:
[----:B------:R-:W-:Y:S01]  /*1b40*/  ULEA UR4, UR8, UR41, 0x3 ;  /* 0x0000002908047291 */ /* 0x000fe2000f8e183f */
[----:B------:R-:W-:-:S08]  /*1b50*/  SHF.L.U32 R4, R6, 0x1f, RZ ;  /* 0x0000001f06047819 */ /* 0x000fd000000006ff */
[----:B------:R1:W2:Y:S01]  /*1b60*/  SYNCS.PHASECHK.TRANS64.TRYWAIT P1, [UR4], R4 ;  /* 0x00000004ff0075a7 */ /* 0x0002a20008020144 */
[----:B------:R-:W-:Y:S05]  /*1b70*/  @!P0 BRA `(.L_x_27) ;  /* 0x0000000000048947 */ /* 0x000fea0003800000 */
[----:B------:R-:W-:Y:S01]  /*1b80*/  BPT.TRAP 0x1 ;  /* 0x000000040000795c */ /* 0x000fe20000300000 */
.L_x_27:
[----:B--2---:R-:W-:Y:S05]  /*1b90*/  @P1 BRA `(.L_x_28) ;  /* 0x0000000000081947 */ /* 0x004fea0003800000 */
[----:B------:R-:W2:Y:S02]  /*1ba0*/  SYNCS.PHASECHK.TRANS64.TRYWAIT P1, [UR4], R4 ;  /* 0x00000004ff0075a7 */ /* 0x000ea40008020144 */
[----:B--2---:R-:W-:Y:S05]  /*1bb0*/  @!P1 BRA `(.L_x_29) ;  /* 0x0000004c00d49947 */ /* 0x004fea0003800000 */
.L_x_28:
[----:B------:R-:W-:Y:S01]  /*1bc0*/  ULEA UR4, UR8, UR45, 0x7 ;  /* 0x0000002d08047291 */ /* 0x000fe2000f8e383f */
[----:B------:R-:W-:Y:S01]  /*1bd0*/  WARPGROUP.ARRIVE ;  /* 0x00000000000079c5 */ /* 0x000fe20000000000 */
[----:B------:R-:W-:Y:S01]  /*1be0*/  ULEA UR6, UR8, UR46, 0x8 ;  /* 0x0000002e08067291 */ /* 0x000fe2000f8e403f */
[----:B------:R-:W-:Y:S01]  /*1bf0*/  UMOV UR5, 0xc0000010 ;  /* 0xc000001000057882 */ /* 0x000fe20000000000 */
[----:B------:R-:W-:-:S07]  /*1c00*/  UMOV UR7, 0xc0000010 ;  /* 0xc000001000077882 */ /* 0x000fce0000000000 */
[----:B------:R-:W-:Y:S03]  /*1c10*/  IGMMA.64x128x32.S8.S8 R24, gdesc[UR4], R24, gsb0 ;  /* 0x03600000041879f1 */ /* 0x000fe60008041018 */
[----:B------:R-:W-:Y:S02]  /*1c20*/  WARPGROUP.DEPBAR.LE gsb0, 0x0 ;  /* 0x00008000000079c5 */ /* 0x000fe40000010000 */
[----:B------:R-:W-:Y:S05]  /*1c30*/  @!P0 BRA `(.L_x_30) ;  /* 0x0000000000048947 */ /* 0x000fea0003800000 */
[----:B------:R-:W-:Y:S01]  /*1c40*/  BPT.TRAP 0x1 ;  /* 0x000000040000795c */ /* 0x000fe20000300000 */
.L_x_30:
[----:B------:R-:W-:-:S13]  /*1c50*/  ISETP.NE.AND P1, PT, R89, RZ, PT ;  /* 0x000000ff5900720c */ /* 0x000fda0003f25270 */
[----:B-12---:R-:W-:-:S05]  /*1c60*/  @P1 LEA R4, R3, UR41, 0x3 ;  /* 0x0000002903041c11 */ /* 0x006fca000f8e18ff */
[----:B------:R-:W-:-:S05]  /*1c70*/  @P1 VIADD R5, R4, 0x28 ;  /* 0x0000002804051836 */ /* 0x000fca0000000000 */
[----:B------:R-:W-:-:S04]  /*1c80*/  @P1 PRMT R5, R88, 0x654, R5 ;  /* 0x0000065458051816 */ /* 0x000fc80000000005 */
[----:B------:R1:W-:Y:S01]  /*1c90*/  @P1 SYNCS.ARRIVE.TRANS64.RED.A1T0 RZ, [R5+URZ], RZ ;  /* 0x000000ff05ff19a7 */ /* 0x0003e2000810043f */
[----:B------:R-:W-:-:S13]  /*1ca0*/  ISETP.GT.U32.AND P1, PT, R23, 0x1, PT ;  /* 0x000000011700780c */ /* 0x000fda0003f24070 */
[----:B-1----:R-:W-:Y:S05]  /*1cb0*/  @P1 BRA `(.L_x_31) ;  /* 0x0000000000041947 */ /* 0x002fea0003800000 */
[----:B------:R-:W-:Y:S01]  /*1cc0*/  BPT.TRAP 0x1 ;  /* 0x000000040000795c */ /* 0x000fe20000300000 */
.L_x_31:
[----:B------:R-:W-:Y:S01]  /*1cd0*/  UIADD3 UR8, UR8, 0x1, URZ ;  /* 0x0000000108087890 */ /* 0x000fe2000fffe03f */
[C---:B------:R-:W-:Y:S01]  /*1ce0*/  ISETP.GT.AND P2, PT, R0.reuse, 0x1, PT ;  /* 0x000000010000780c */ /* 0x040fe20003f44270 */
[----:B------:R-:W-:Y:S02]  /*1cf0*/  VIADD R3, R3, 0x1 ;  /* 0x0000000103037836 */ /* 0x000fe40000000000 */
[----:B------:R-:W-:Y:S01]  /*1d00*/  UISETP.NE.AND UP0, UPT, UR8, 0x5, UPT ;  /* 0x000000050800788c */ /* 0x000fe2000bf05270 */
[----:B------:R-:W-:Y:S02]  /*1d10*/  VIADD R0, R0, 0xffffffff ;  /* 0xffffffff00007836 */ /* 0x000fe40000000000 */
[C---:B------:R-:W-:Y:S01]  /*1d20*/  ISETP.NE.AND P1, PT, R3.reuse, 0x5, PT ;  /* 0x000000050300780c */ /* 0x040fe20003f25270 */
[----:B------:R-:W-:Y:S02]  /*1d30*/  USEL UR4, URZ, 0x1, UP0 ;  /* 0x000000013f047887 */ /* 0x000fe40008000000 */
[----:B------:R-:W-:Y:S01]  /*1d40*/  USEL UR8, UR8, URZ, UP0 ;  /* 0x0000003f08087287 */ /* 0x000fe20008000000 */
[----:B------:R-:W-:-:S03]  /*1d50*/  SEL R3, R3, RZ, P1 ;  /* 0x000000ff03037207 */ /* 0x000fc60000800000 */
[----:B------:R-:W-:Y:S01]  /*1d60*/  LOP3.LUT R6, R6, UR4, RZ, 0x3c, !PT ;  /* 0x0000000406067c12 */ /* 0x000fe2000f8e3cff */
[----:B------:R-:W-:Y:S07]  /*1d70*/  @P2 BRA `(.L_x_32) ;  /* 0xfffffffc00682947 */ /* 0x000fee000383ffff */
.L_x_25:
[----:B------:R-:W1:Y:S01]  /*1d80*/  LDC R0, c[0x0][0x28c] ;  /* 0x0000a300ff007b82 */ /* 0x000e620000000800 */
[----:B------:R-:W-:-:S04]  /*1d90*/  IMAD.U32 R3, RZ, RZ, UR49 ;  /* 0x00000031ff037e24 */ /* 0x000fc8000f8e00ff */
[----:B------:R2:W-:Y:S01]  /*1da0*/  SYNCS.ARRIVE.TRANS64.A1T0 RZ, [R3+UR48], RZ ;  /* 0x000000ff03ff79a7 */ /* 0x0005e20008100030 */
[----:B-1----:R-:W-:-:S13]  /*1db0*/  ISETP.GE.AND P1, PT, R0, 0x1, PT ;  /* 0x000000010000780c */ /* 0x002fda0003f26270 */
[----:B--2---:R-:W-:Y:S05]  /*1dc0*/  @!P1 BRA `(.L_x_33) ;  /* 0x0000000000449947 */ /* 0x004fea0003800000 */
[----:B------:R-:W-:Y:S05]  /*1dd0*/  @!P0 BRA `(.L_x_34) ;  /* 0x0000000000048947 */ /* 0x000fea0003800000 */
[----:B------:R-:W-:Y:S01]  /*1de0*/  BPT.TRAP 0x1 ;  /* 0x000000040000795c */ /* 0x000fe20000300000 */
.L_x_34:
[----:B------:R-:W-:-:S13]  /*1df0*/  ISETP.NE.AND P0, PT, R89, RZ, PT ;  /* 0x000000ff5900720c */ /* 0x000fda0003f05270 */
[----:B------:R-:W-:-:S05]  /*1e00*/  VOTEU.ANY UP0, P0 ;  /* 0x00000000003f7886 */ /* 0x000fca0000000100 */
[----:B------:R-:W-:-:S06]  /*1e10*/  @UP0 UIADD3 UR4, UR39, UR42, URZ ;  /* 0x0000002a27040290 */ /* 0x000fcc000fffe03f */
[----:B------:R-:W-:Y:S02]  /*1e20*/  IMAD.U32 R4, RZ, RZ, UR4 ;  /* 0x00000004ff047e24 */ /* 0x000fe4000f8e00ff */
[----:B------:R-:W-:Y:S02]  /*1e30*/  IMAD.U32 R3, RZ, RZ, UR4 ;  /* 0x00000004ff037e24 */ /* 0x000fe4000f8e00ff */
[----:B------:R-:W-:-:S05]  /*1e40*/  @P0 IMAD.WIDE.U32 R4, R4, -0x33333333, RZ ;  /* 0xcccccccd04040825 */ /* 0x000fca00078e00ff */
[----:B------:R-:W-:-:S05]  /*1e50*/  @P0 SHF.R.U32.HI R0, RZ, 0x2, R5 ;  /* 0x00000002ff000819 */ /* 0x000fca0000011605 */
[----:B------:R-:W-:-:S05]  /*1e60*/  @P0 IMAD R0, R0, -0x5, R3 ;  /* 0xfffffffb00000824 */ /* 0x000fca00078e0203 */
[----:B------:R-:W-:-:S05]  /*1e70*/  @P0 LEA R0, R0, UR41, 0x3 ;  /* 0x0000002900000c11 */ /* 0x000fca000f8e18ff */
[----:B------:R-:W-:-:S05]  /*1e80*/  @P0 VIADD R3, R0, 0x28 ;  /* 0x0000002800030836 */ /* 0x000fca0000000000 */
[----:B------:R-:W-:-:S04]  /*1e90*/  @P0 PRMT R3, R88, 0x654, R3 ;  /* 0x0000065458030816 */ /* 0x000fc80000000003 */
[----:B------:R1:W-:Y:S01]  /*1ea0*/  @P0 SYNCS.ARRIVE.TRANS64.RED.A1T0 RZ, [R3+URZ], RZ ;  /* 0x000000ff03ff09a7 */ /* 0x0003e2000810043f */
[----:B------:R-:W-:-:S13]  /*1eb0*/  ISETP.GT.U32.AND P0, PT, R23, 0x1, PT ;  /* 0x000000011700780c */ /* 0x000fda0003f04070 */
[----:B-1----:R-:W-:Y:S05]  /*1ec0*/  @P0 BRA `(.L_x_33) ;  /* 0x0000000000040947 */ /* 0x002fea0003800000 */
[----:B------:R-:W-:Y:S01]  /*1ed0*/  BPT.TRAP 0x1 ;  /* 0x000000040000795c */ /* 0x000fe20000300000 */
.L_x_33:
[----:B------:R-:W-:Y:S01]  /*1ee0*/  SHF.L.U32 R0, R102, 0x1f, RZ ;  /* 0x0000001f66007819 */ /* 0x000fe200000006ff */
[----:B------:R-:W-:Y:S01]  /*1ef0*/  UIADD3 UR39, UR39, UR47, URZ ;  /* 0x0000002f27277290 */ /* 0x000fe2000fffe03f */
[----:B0-----:R-:W-:Y:S01]  /*1f00*/  IMAD.SHL.U32 R13, R19, 0x80, RZ ;  /* 0x00000080130d7824 */ /* 0x001fe200078e00ff */
[----:B------:R-:W-:Y:S01]  /*1f10*/  UISETP.GE.U32.AND UP1, UPT, UR47, 0x5, UPT ;  /* 0x000000052f00788c */ /* 0x000fe2000bf26070 */
[----:B------:R-:W0:Y:S01]  /*1f20*/  SYNCS.PHASECHK.TRANS64.TRYWAIT P0, [UR43+0x8], R0 ;  /* 0x00000800ff0075a7 */ /* 0x000e22000800016b */
[----:B------:R-:W-:Y:S01]  /*1f30*/  UISETP.GT.U32.AND UP0, UPT, UR39, 0x4, UPT ;  /* 0x000000042700788c */ /* 0x000fe2000bf04070 */
[----:B------:R-:W-:Y:S01]  /*1f40*/  SHF.R.S32.HI R11, RZ, 0x1f, R18 ;  /* 0x0000001fff0b7819 */ /* 0x000fe20000011412 */
[----:B------:R-:W-:Y:S02]  /*1f50*/  UIMAD.WIDE.U32 UR4, UR39, -0x33333333, URZ ;  /* 0xcccccccd270478a5 */ /* 0x000fe4000f8e003f */
[----:B------:R-:W-:Y:S02]  /*1f60*/  UISETP.LT.U32.AND UP0, UPT, UR47, 0x5, UP0 ;  /* 0x000000052f00788c */ /* 0x000fe40008701070 */
[----:B------:R-:W-:-:S02]  /*1f70*/  USHF.R.U32.HI UR4, URZ, 0x2, UR5 ;  /* 0x000000023f047899 */ /* 0x000fc40008011605 */
[----:B------:R-:W-:Y:S02]  /*1f80*/  USEL UR6, URZ, 0x1, !UP0 ;  /* 0x000000013f067887 */ /* 0x000fe4000c000000 */
[----:B------:R-:W-:Y:S02]  /*1f90*/  UIMAD UR39, UR4, -0x5, UR39 ;  /* 0xfffffffb042778a4 */ /* 0x000fe4000f8e0227 */
[----:B------:R-:W-:-:S04]  /*1fa0*/  ULOP3.LUT UR38, UR38, UR6, URZ, 0x3c, !UPT ;  /* 0x0000000626267292 */ /* 0x000fc8000f8e3c3f */
[----:B------:R-:W-:Y:S01]  /*1fb0*/  @UP1 ULOP3.LUT UR38, UR38, 0x1, UR4, 0x78, !UPT ;  /* 0x0000000126261892 */ /* 0x000fe2000f8e7804 */
[----:B0-----:R-:W-:Y:S11]  /*1fc0*/  @!P0 BRA `(.L_x_35) ;  /* 0x0000004800e88947 */ /* 0x001ff60003800000 */
.L_x_194:
[----:B0-----:R-:W-:Y:S01]  /*1fd0*/  IMAD.SHL.U32 R3, R22, 0x40, RZ ;  /* 0x0000004016037824 */ /* 0x001fe200078e00ff */
[----:B------:R-:W-:Y:S01]  /*1fe0*/  ULDC UR6, c[0x0][0x284] ;  /* 0x0000a10000067ab9 */ /* 0x000fe20000000800 */
[----:B------:R-:W-:Y:S01]  /*1ff0*/  ULDC.64 UR4, c[0x0][0x5d0] ;  /* 0x0001740000047ab9 */ /* 0x000fe20000000a00 */
[----:B------:R-:W-:Y:S01]  /*2000*/  SHF.R.S32.HI R10, RZ, 0x1f, R13 ;  /* 0x0000001fff0a7819 */ /* 0x000fe2000001140d */
[----:B------:R-:W-:Y:S01]  /*2010*/  IMAD R7, R11, UR4, RZ ;  /* 0x000000040b077c24 */ /* 0x000fe2000f8e02ff */
[----:B------:R-:W-:Y:S01]  /*2020*/  ISETP.GE.AND P0, PT, R3, UR6, PT ;  /* 0x0000000603007c0c */ /* 0x000fe2000bf06270 */
[C---:B------:R-:W-:Y:S01]  /*2030*/  IMAD.WIDE.U32 R4, R18.reuse, UR4, R94 ;  /* 0x0000000412047c25 */ /* 0x040fe2000f8e005e */
[----:B------:R-:W-:Y:S02]  /*2040*/  ULDC UR4, c[0x0][0x288] ;  /* 0x0000a20000047ab9 */ /* 0x000fe40000000800 */
[C---:B------:R-:W-:Y:S01]  /*2050*/  ISETP.GE.OR P0, PT, R13.reuse, UR4, P0 ;  /* 0x000000040d007c0c */ /* 0x040fe20008706670 */
[----:B------:R-:W-:Y:S01]  /*2060*/  IMAD R7, R18, UR5, R7 ;  /* 0x0000000512077c24 */ /* 0x000fe2000f8e0207 */
[----:B------:R-:W-:-:S04]  /*2070*/  IADD3 R4, P1, R13, R4, RZ ;  /* 0x000000040d047210 */ /* 0x000fc80007f3e0ff */
[----:B------:R-:W-:-:S07]  /*2080*/  IADD3.X R5, R10, R5, R7, P1, !PT ;  /* 0x000000050a057210 */ /* 0x000fce0000ffe407 */
[----:B------:R-:W-:Y:S05]  /*2090*/  @P0 BRA `(.L_x_36) ;  /* 0x0000003000ac0947 */ /* 0x000fea0003800000 */
[----:B------:R-:W0:Y:S01]  /*20a0*/  LDC.64 R8, c[0x0][0x5c8] ;  /* 0x00017200ff087b82 */ /* 0x000e220000000a00 */
[----:B------:R-:W-:Y:S01]  /*20b0*/  IMAD.WIDE R14, R22, 0x40, R92 ;  /* 0x00000040160e7825 */ /* 0x000fe200078e025c */
[----:B------:R-:W-:Y:S01]  /*20c0*/  ULDC.64 UR4, c[0x0][0x5c0] ;  /* 0x0001700000047ab9 */ /* 0x000fe20000000a00 */
[----:B------:R-:W-:Y:S02]  /*20d0*/  BSSY B0, `(.L_x_36) ;  /* 0x0000327000007945 */ /* 0x000fe40003800000 */
[----:B------:R-:W-:Y:S02]  /*20e0*/  IMAD.IADD R20, R100, 0x1, -R3 ;  /* 0x0000000164147824 */ /* 0x000fe400078e0a03 */
[----:B------:R-:W-:Y:S02]  /*20f0*/  IMAD.IADD R19, R97, 0x1, -R13 ;  /* 0x0000000161137824 */ /* 0x000fe400078e0a0d */
[-C--:B0-----:R-:W-:Y:S02]  /*2100*/  IMAD R0, R15, R8.reuse, RZ ;  /* 0x000000080f007224 */ /* 0x081fe400078e02ff */
[----:B------:R-:W-:-:S04]  /*2110*/  IMAD.WIDE.U32 R4, R14, R8, R4 ;  /* 0x000000080e047225 */ /* 0x000fc800078e0004 */
[----:B------:R-:W-:Y:S01]  /*2120*/  IMAD R7, R14, R9, R0 ;  /* 0x000000090e077224 */ /* 0x000fe200078e0200 */
[----:B------:R-:W-:-:S03]  /*2130*/  IADD3 R4, P0, R4, UR4, RZ ;  /* 0x0000000404047c10 */ /* 0x000fc6000ff1e0ff */
[----:B------:R-:W-:Y:S01]  /*2140*/  IMAD.IADD R7, R5, 0x1, R7 ;  /* 0x0000000105077824 */ /* 0x000fe200078e0207 */
[----:B------:R-:W-:-:S04]  /*2150*/  LEA R6, P1, R8, R4, 0x3 ;  /* 0x0000000408067211 */ /* 0x000fc800078218ff */
[----:B------:R-:W-:Y:S02]  /*2160*/  IADD3.X R5, R7, UR5, RZ, P0, !PT ;  /* 0x0000000507057c10 */ /* 0x000fe400087fe4ff */
[----:B-----5:R-:W-:Y:S02]  /*2170*/  ISETP.NE.AND P0, PT, R91, RZ, PT ;  /* 0x000000ff5b00720c */ /* 0x020fe40003f05270 */
[----:B------:R-:W-:-:S11]  /*2180*/  LEA.HI.X R7, R8, R5, R9, 0x3, P1 ;  /* 0x0000000508077211 */ /* 0x000fd600008f1c09 */
[----:B------:R-:W-:Y:S05]  /*2190*/  @!P0 BRA `(.L_x_37) ;  /* 0x0000002400608947 */ /* 0x000fea0003800000 */
[----:B------:R-:W0:Y:S01]  /*21a0*/  LDC.64 R104, c[0x0][0x5b0] ;  /* 0x00016c00ff687b82 */ /* 0x000e220000000a00 */
[----:B------:R-:W-:Y:S01]  /*21b0*/  ULDC.64 UR4, c[0x0][0x5b8] ;  /* 0x00016e0000047ab9 */ /* 0x000fe20000000a00 */
[----:B------:R-:W-:Y:S01]  /*21c0*/  ISETP.GE.AND P1, PT, R20, 0x1, PT ;  /* 0x000000011400780c */ /* 0x000fe20003f26270 */
[C---:B------:R-:W-:Y:S01]  /*21d0*/  IMAD.WIDE.U32 R8, R18.reuse, UR4, R94 ;  /* 0x0000000412087c25 */ /* 0x040fe2000f8e005e */
[----:B------:R-:W-:Y:S02]  /*21e0*/  BSSY B1, `(.L_x_38) ;  /* 0x000000e000017945 */ /* 0x000fe40003800000 */
[----:B------:R-:W-:Y:S01]  /*21f0*/  ISETP.LT.OR P5, PT, R19, 0x1, !P1 ;  /* 0x000000011300780c */ /* 0x000fe20004fa1670 */
[----:B------:R-:W-:Y:S01]  /*2200*/  IMAD R3, R11, UR4, RZ ;  /* 0x000000040b037c24 */ /* 0x000fe2000f8e02ff */
[----:B------:R-:W1:Y:S01]  /*2210*/  LDC.64 R106, c[0x0][0x5a8] ;  /* 0x00016a00ff6a7b82 */ /* 0x000e620000000a00 */
[----:B------:R-:W-:Y:S02]  /*2220*/  IADD3 R12, P0, R13, R8, RZ ;  /* 0x000000080d0c7210 */ /* 0x000fe40007f1e0ff */
[----:B------:R-:W-:-:S05]  /*2230*/  IMAD R3, R18, UR5, R3 ;  /* 0x0000000512037c24 */ /* 0x000fca000f8e0203 */
[----:B------:R-:W-:Y:S01]  /*2240*/  IADD3.X R13, R10, R9, R3, P0, !PT ;  /* 0x000000090a0d7210 */ /* 0x000fe200007fe403 */
[-C--:B0-----:R-:W-:Y:S02]  /*2250*/  IMAD R0, R15, R104.reuse, RZ ;  /* 0x000000680f007224 */ /* 0x081fe400078e02ff */
[----:B------:R-:W-:-:S04]  /*2260*/  IMAD.WIDE.U32 R8, R14, R104, R12 ;  /* 0x000000680e087225 */ /* 0x000fc800078e000c */
[----:B------:R-:W-:Y:S01]  /*2270*/  IMAD R21, R14, R105, R0 ;  /* 0x000000690e157224 */ /* 0x000fe200078e0200 */
[----:B-1----:R-:W-:-:S04]  /*2280*/  IADD3 R8, P0, R8, R106, RZ ;  /* 0x0000006a08087210 */ /* 0x002fc80007f1e0ff */
[----:B------:R-:W-:Y:S01]  /*2290*/  IADD3.X R9, R107, R9, R21, P0, !PT ;  /* 0x000000096b097210 */ /* 0x000fe200007fe415 */
[----:B------:R-:W-:Y:S08]  /*22a0*/  @P5 BRA `(.L_x_39) ;  /* 0x0000000000045947 */ /* 0x000ff00003800000 */
[----:B------:R0:W5:Y:S02]  /*22b0*/  LDG.E.U8 R101, desc[UR36][R8.64] ;  /* 0x0000002408657981 */ /* 0x000164000c1e1100 */
.L_x_39:
[----:B------:R-:W-:Y:S05]  /*22c0*/  BSYNC B1 ;  /* 0x0000000000017941 */ /* 0x000fea0003800000 */
.L_x_38:
[----:B-----5:R-:W-:Y:S01]  /*22d0*/  LOP3.LUT R0, R101, 0xffff, RZ, 0xc0, !PT ;  /* 0x0000ffff65007812 */ /* 0x020fe200078ec0ff */
[----:B------:R-:W-:Y:S01]  /*22e0*/  IMAD.SHL.U32 R10, R104, 0x8, RZ ;  /* 0x00000008680a7824 */ /* 0x000fe200078e00ff */
[----:B------:R-:W-:Y:S01]  /*22f0*/  ISETP.LT.OR P2, PT, R19, 0x2, !P1 ;  /* 0x000000021300780c */ /* 0x000fe20004f41670 */
[----:B------:R-:W-:Y:S01]  /*2300*/  BSSY B1, `(.L_x_40) ;  /* 0x000000e000017945 */ /* 0x000fe20003800000 */
[----:B------:R-:W-:Y:S02]  /*2310*/  PRMT R0, R0, 0x8880, RZ ;  /* 0x0000888000007816 */ /* 0x000fe400000000ff */
[----:B------:R-:W-:Y:S02]  /*2320*/  SHF.L.U64.HI R11, R104, 0x3, R105 ;  /* 0x00000003680b7819 */ /* 0x000fe40000010269 */
[----:B------:R-:W-:Y:S01]  /*2330*/  ISETP.GE.AND P0, PT, R20, 0x9, PT ;  /* 0x000000091400780c */ /* 0x000fe20003f06270 */
[----:B------:R-:W-:Y:S02]  /*2340*/  IMAD R3, R0, R91, RZ ;  /* 0x0000005b00037224 */ /* 0x000fe400078e02ff */
[----:B------:R-:W-:-:S04]  /*2350*/  IMAD.WIDE.U32 R10, R14, R104, R10 ;  /* 0x000000680e0a7225 */ /* 0x000fc800078e000a */
[----:B------:R-:W-:Y:S01]  /*2360*/  @!P5 IMAD R15, R24, R90, R3 ;  /* 0x0000005a180fd224 */ /* 0x000fe200078e0203 */
[----:B------:R-:W-:Y:S01]  /*2370*/  IADD3 R10, P3, P4, R12, R106, R10 ;  /* 0x0000006a0c0a7210 */ /* 0x000fe20007c7e00a */
[----:B------:R-:W-:-:S03]  /*2380*/  IMAD.IADD R14, R21, 0x1, R11 ;  /* 0x00000001150e7824 */ /* 0x000fc600078e020b */
[----:B------:R1:W-:Y:S01]  /*2390*/  @!P5 STG.E.U8 desc[UR36][R4.64], R15 ;  /* 0x0000000f0400d986 */ /* 0x0003e2000c101124 */
[----:B------:R-:W-:Y:S08]  /*23a0*/  @P2 BRA `(.L_x_41) ;  /* 0x00000000000c2947 */ /* 0x000ff00003800000 */
[----:B------:R-:W2:Y:S02]  /*23b0*/  LDG.E.U8 R101, desc[UR36][R8.64+0x1] ;  /* 0x0000012408657981 */ /* 0x000ea4000c1e1100 */
[----:B--2---:R-:W-:-:S05]  /*23c0*/  PRMT R0, R101, 0x8880, RZ ;  /* 0x0000888065007816 */ /* 0x004fca00000000ff */
[----:B------:R-:W-:-:S07]  /*23d0*/  IMAD R3, R0, R91, RZ ;  /* 0x0000005b00037224 */ /* 0x000fce00078e02ff */
.L_x_41:
[----:B------:R-:W-:Y:S05]  /*23e0*/  BSYNC B1 ;  /* 0x0000000000017941 */ /* 0x000fea0003800000 */
.L_x_40:
[----:B------:R-:W-:Y:S01]  /*23f0*/  ISETP.LT.OR P5, PT, R19, 0x1, !P0 ;  /* 0x000000011300780c */ /* 0x000fe200047a1670 */
[----:B------:R-:W-:Y:S01]  /*2400*/  @!P2 IMAD R25, R25, R90, R3 ;  /* 0x0000005a1919a224 */ /* 0x000fe200078e0203 */
[----:B------:R-:W-:Y:S01]  /*2410*/  BSSY B1, `(.L_x_42) ;  /* 0x000000a000017945 */ /* 0x000fe20003800000 */
[----:B------:R-:W-:Y:S02]  /*2420*/  IADD3.X R11, R13, R107, R14, P3, P4 ;  /* 0x0000006b0d0b7210 */ /* 0x000fe40001fe840e */
[C---:B------:R-:W-:Y:S01]  /*2430*/  ISETP.LT.OR P3, PT, R19.reuse, 0x2, !P0 ;  /* 0x000000021300780c */ /* 0x040fe20004761670 */
[----:B------:R2:W-:Y:S01]  /*2440*/  @!P2 STG.E.U8 desc[UR36][R4.64+0x1], R25 ;  /* 0x000001190400a986 */ /* 0x0005e2000c101124 */
[C---:B------:R-:W-:Y:S02]  /*2450*/  ISETP.LT.OR P4, PT, R19.reuse, 0x9, !P1 ;  /* 0x000000091300780c */ /* 0x040fe40004f81670 */
[----:B------:R-:W-:-:S04]  /*2460*/  ISETP.LT.OR P2, PT, R19, 0xa, !P1 ;  /* 0x0000000a1300780c */ /* 0x000fc80004f41670 */
[----:B------:R-:W-:Y:S09]  /*2470*/  @P5 BRA `(.L_x_43) ;  /* 0x00000000000c5947 */ /* 0x000ff20003800000 */
[----:B------:R-:W3:Y:S02]  /*2480*/  LDG.E.U8 R101, desc[UR36][R10.64] ;  /* 0x000000240a657981 */ /* 0x000ee4000c1e1100 */
[----:B---3--:R-:W-:-:S05]  /*2490*/  PRMT R0, R101, 0x8880, RZ ;  /* 0x0000888065007816 */ /* 0x008fca00000000ff */
[----:B------:R-:W-:-:S07]  /*24a0*/  IMAD R3, R0, R91, RZ ;  /* 0x0000005b00037224 */ /* 0x000fce00078e02ff */
.L_x_43:
[----:B------:R-:W-:Y:S05]  /*24b0*/  BSYNC B1 ;  /* 0x0000000000017941 */ /* 0x000fea0003800000 */
.L_x_42:
[----:B------:R-:W-:Y:S01]  /*24c0*/  @!P5 IMAD R13, R26, R90, R3 ;  /* 0x0000005a1a0dd224 */ /* 0x000fe200078e0203 */
[----:B------:R-:W-:Y:S04]  /*24d0*/  BSSY B1, `(.L_x_44) ;  /* 0x0000006000017945 */ /* 0x000fe80003800000 */
[----:B------:R3:W-:Y:S01]  /*24e0*/  @!P5 STG.E.U8 desc[UR36][R6.64], R13 ;  /* 0x0000000d0600d986 */ /* 0x0007e2000c101124 */
[----:B------:R-:W-:Y:S05]  /*24f0*/  @P3 BRA `(.L_x_45) ;  /* 0x00000000000c3947 */ /* 0x000fea0003800000 */
[----:B------:R-:W4:Y:S02]  /*2500*/  LDG.E.U8 R101, desc[UR36][R10.64+0x1] ;  /* 0x000001240a657981 */ /* 0x000f24000c1e1100 */
[----:B----4-:R-:W-:-:S05]  /*2510*/  PRMT R0, R101, 0x8880, RZ ;  /* 0x0000888065007816 */ /* 0x010fca00000000ff */
[----:B------:R-:W-:-:S07]  /*2520*/  IMAD R3, R0, R91, RZ ;  /* 0x0000005b00037224 */ /* 0x000fce00078e02ff */
.L_x_45:
[----:B------:R-:W-:Y:S05]  /*2530*/  BSYNC B1 ;  /* 0x0000000000017941 */ /* 0x000fea0003800000 */
.L_x_44:
[----:B------:R-:W-:Y:S01]  /*2540*/  @!P3 IMAD R27, R27, R90, R3 ;  /* 0x0000005a1b1bb224 */ /* 0x000fe200078e0203 */
[----:B------:R-:W-:Y:S04]  /*2550*/  BSSY B1, `(.L_x_46) ;  /* 0x0000006000017945 */ /* 0x000fe80003800000 */
[----:B------:R4:W-:Y:S01]  /*2560*/  @!P3 STG.E.U8 desc[UR36][R6.64+0x1], R27 ;  /* 0x0000011b0600b986 */ /* 0x0009e2000c101124 */
[----:B------:R-:W-:Y:S05]  /*2570*/  @P4 BRA `(.L_x_47) ;  /* 0x00000000000c4947 */ /* 0x000fea0003800000 */
[----:B------:R-:W5:Y:S02]  /*2580*/  LDG.E.U8 R101, desc[UR36][R8.64+0x8] ;  /* 0x0000082408657981 */ /* 0x000f64000c1e1100 */
[----:B-----5:R-:W-:-:S05]  /*2590*/  PRMT R0, R101, 0x8880, RZ ;  /* 0x0000888065007816 */ /* 0x020fca00000000ff */
[----:B------:R-:W-:-:S07]  /*25a0*/  IMAD R3, R0, R91, RZ ;  /* 0x0000005b00037224 */ /* 0x000fce00078e02ff */
.L_x_47:
[----:B------:R-:W-:Y:S05]  /*25b0*/  BSYNC B1 ;  /* 0x0000000000017941 */ /* 0x000fea0003800000 */
.L_x_46:
[----:B---3--:R-:W-:Y:S01]  /*25c0*/  @!P4 IMAD R13, R28, R90, R3 ;  /* 0x0000005a1c0dc224 */ /* 0x008fe200078e0203 */
[----:B------:R-:W-:Y:S04]  /*25d0*/  BSSY B1, `(.L_x_48) ;  /* 0x0000006000017945 */ /* 0x000fe80003800000 */
[----:B------:R3:W-:Y:S01]  /*25e0*/  @!P4 STG.E.U8 desc[UR36][R4.64+0x8], R13 ;  /* 0x0000080d0400c986 */ /* 0x0007e2000c101124 */
[----:B------:R-:W-:Y:S05]  /*25f0*/  @P2 BRA `(.L_x_49) ;  /* 0x00000000000c2947 */ /* 0x000fea0003800000 */
[----:B------:R-:W5:Y:S02]  /*2600*/  LDG.E.U8 R101, desc[UR36][R8.64+0x9] ;  /* 0x0000092408657981 */ /* 0x000f64000c1e1100 */
[----:B-----5:R-:W-:-:S05]  /*2610*/  PRMT R0, R101, 0x8880, RZ ;  /* 0x0000888065007816 */ /* 0x020fca00000000ff */
[----:B------:R-:W-:-:S07]  /*2620*/  IMAD R3, R0, R91, RZ ;  /* 0x0000005b00037224 */ /* 0x000fce00078e02ff */
.L_x_49:
[----:B------:R-:W-:Y:S05]  /*2630*/  BSYNC B1 ;  /* 0x0000000000017941 */ /* 0x000fea0003800000 */
.L_x_48:
[----:B------:R-:W-:Y:S01]  /*2640*/  ISETP.LT.OR P4, PT, R19, 0x9, !P0 ;  /* 0x000000091300780c */ /* 0x000fe20004781670 */
[----:B------:R-:W-:Y:S01]  /*2650*/  @!P2 IMAD R29, R29, R90, R3 ;  /* 0x0000005a1d1da224 */ /* 0x000fe200078e0203 */
[----:B------:R-:W-:Y:S01]  /*2660*/  BSSY B1, `(.L_x_50) ;  /* 0x0000009000017945 */ /* 0x000fe20003800000 */
[C---:B------:R-:W-:Y:S02]  /*2670*/  ISETP.LT.OR P3, PT, R19.reuse, 0xa, !P0 ;  /* 0x0000000a1300780c */ /* 0x040fe40004761670 */
[C---:B------:R-:W-:Y:S01]  /*2680*/  ISETP.LT.OR P5, PT, R19.reuse, 0x11, !P1 ;  /* 0x000000111300780c */ /* 0x040fe20004fa1670 */
[----:B------:R0:W-:Y:S01]  /*2690*/  @!P2 STG.E.U8 desc[UR36][R4.64+0x9], R29 ;  /* 0x0000091d0400a986 */ /* 0x0001e2000c101124 */
[----:B------:R-:W-:-:S06]  /*26a0*/  ISETP.LT.OR P2, PT, R19, 0x12, !P1 ;  /* 0x000000121300780c */ /* 0x000fcc0004f41670 */
[----:B------:R-:W-:Y:S07]  /*26b0*/  @P4 BRA `(.L_x_51) ;  /* 0x00000000000c4947 */ /* 0x000fee0003800000 */
[----:B------:R-:W5:Y:S02]  /*26c0*/  LDG.E.U8 R101, desc[UR36][R10.64+0x8] ;  /* 0x000008240a657981 */ /* 0x000f64000c1e1100 */
[----:B-----5:R-:W-:-:S05]  /*26d0*/  PRMT R0, R101, 0x8880, RZ ;  /* 0x0000888065007816 */ /* 0x020fca00000000ff */
[----:B------:R-:W-:-:S07]  /*26e0*/  IMAD R3, R0, R91, RZ ;  /* 0x0000005b00037224 */ /* 0x000fce00078e02ff */
.L_x_51:
[----:B------:R-:W-:Y:S05]  /*26f0*/  BSYNC B1 ;  /* 0x0000000000017941 */ /* 0x000fea0003800000 */
.L_x_50:
[----:B---3--:R-:W-:Y:S01]  /*2700*/  @!P4 IMAD R13, R30, R90, R3 ;  /* 0x0000005a1e0dc224 */ /* 0x008fe200078e0203 */
[----:B------:R-:W-:Y:S04]  /*2710*/  BSSY B1, `(.L_x_52) ;  /* 0x0000006000017945 */ /* 0x000fe80003800000 */
[----:B------:R3:W-:Y:S01]  /*2720*/  @!P4 STG.E.U8 desc[UR36][R6.64+0x8], R13 ;  /* 0x0000080d0600c986 */ /* 0x0007e2000c101124 */
[----:B------:R-:W-:Y:S05]  /*2730*/  @P3 BRA `(.L_x_53) ;  /* 0x00000000000c3947 */ /* 0x000fea0003800000 */
[----:B------:R-:W5:Y:S02]  /*2740*/  LDG.E.U8 R101, desc[UR36][R10.64+0x9] ;  /* 0x000009240a657981 */ /* 0x000f64000c1e1100 */
[----:B-----5:R-:W-:-:S05]  /*2750*/  PRMT R0, R101, 0x8880, RZ ;  /* 0x0000888065007816 */ /* 0x020fca00000000ff */
[----:B------:R-:W-:-:S07]  /*2760*/  IMAD R3, R0, R91, RZ ;  /* 0x0000005b00037224 */ /* 0x000fce00078e02ff */
.L_x_53:
[----:B------:R-:W-:Y:S05]  /*2770*/  BSYNC B1 ;  /* 0x0000000000017941 */ /* 0x000fea0003800000 */
.L_x_52:
[----:B------:R-:W-:Y:S01]  /*2780*/  @!P3 IMAD R31, R31, R90, R3 ;  /* 0x0000005a1f1fb224 */ /* 0x000fe200078e0203 */
[----:B------:R-:W-:Y:S04]  /*2790*/  BSSY B1, `(.L_x_54) ;  /* 0x0000006000017945 */ /* 0x000fe80003800000 */
[----:B------:R0:W-:Y:S01]  /*27a0*/  @!P3 STG.E.U8 desc[UR36][R6.64+0x9], R31 ;  /* 0x0000091f0600b986 */ /* 0x0001e2000c101124 */
[----:B------:R-:W-:Y:S05]  /*27b0*/  @P5 BRA `(.L_x_55) ;  /* 0x00000000000c5947 */ /* 0x000fea0003800000 */
[----:B------:R-:W5:Y:S02]  /*27c0*/  LDG.E.U8 R101, desc[UR36][R8.64+0x10] ;  /* 0x0000102408657981 */ /* 0x000f64000c1e1100 */
[----:B-----5:R-:W-:-:S05]  /*27d0*/  PRMT R0, R101, 0x8880, RZ ;  /* 0x0000888065007816 */ /* 0x020fca00000000ff */
[----:B------:R-:W-:-:S07]  /*27e0*/  IMAD R3, R0, R91, RZ ;  /* 0x0000005b00037224 */ /* 0x000fce00078e02ff */
.L_x_55:
[----:B------:R-:W-:Y:S05]  /*27f0*/  BSYNC B1 ;  /* 0x0000000000017941 */ /* 0x000fea0003800000 */
.L_x_54:
[----:B---3--:R-:W-:Y:S01]  /*2800*/  @!P5 IMAD R13, R32, R90, R3 ;  /* 0x0000005a200dd224 */ /* 0x008fe200078e0203 */
[----:B------:R-:W-:Y:S04]  /*2810*/  BSSY B1, `(.L_x_56) ;  /* 0x0000006000017945 */ /* 0x000fe80003800000 */
[----:B------:R3:W-:Y:S01]  /*2820*/  @!P5 STG.E.U8 desc[UR36][R4.64+0x10], R13 ;  /* 0x0000100d0400d986 */ /* 0x0007e2000c101124 */
[----:B------:R-:W-:Y:S05]  /*2830*/  @P2 BRA `(.L_x_57) ;  /* 0x00000000000c2947 */ /* 0x000fea0003800000 */
[----:B------:R-:W5:Y:S02]  /*2840*/  LDG.E.U8 R101, desc[UR36][R8.64+0x11] ;  /* 0x0000112408657981 */ /* 0x000f64000c1e1100 */
[----:B-----5:R-:W-:-:S05]  /*2850*/  PRMT R0, R101, 0x8880, RZ ;  /* 0x0000888065007816 */ /* 0x020fca00000000ff */
[----:B------:R-:W-:-:S07]  /*2860*/  IMAD R3, R0, R91, RZ ;  /* 0x0000005b00037224 */ /* 0x000fce00078e02ff */
.L_x_57:
[----:B------:R-:W-:Y:S05]  /*2870*/  BSYNC B1 ;  /* 0x0000000000017941 */ /* 0x000fea0003800000 */
.L_x_56:
        /* <DEDUP_REMOVED lines=11> */
.L_x_59:
[----:B------:R-:W-:Y:S05]  /*2930*/  BSYNC B1 ;  /* 0x0000000000017941 */ /* 0x000fea0003800000 */
.L_x_58:
[----:B---3--:R-:W-:Y:S01]  /*2940*/  @!P4 IMAD R13, R34, R90, R3 ;  /* 0x0000005a220dc224 */ /* 0x008fe200078e0203 */
[----:B------:R-:W-:Y:S04]  /*2950*/  BSSY B1, `(.L_x_60) ;  /* 0x0000006000017945 */ /* 0x000fe80003800000 */
[----:B------:R3:W-:Y:S01]  /*2960*/  @!P4 STG.E.U8 desc[UR36][R6.64+0x10], R13 ;  /* 0x0000100d0600c986 */ /* 0x0007e2000c101124 */
[----:B------:R-:W-:Y:S05]  /*2970*/  @P3 BRA `(.L_x_61) ;  /* 0x00000000000c3947 */ /* 0x000fea0003800000 */
[----:B------:R-:W5:Y:S02]  /*2980*/  LDG.E.U8 R101, desc[UR36][R10.64+0x11] ;  /* 0x000011240a657981 */ /* 0x000f64000c1e1100 */
[----:B-----5:R-:W-:-:S05]  /*2990*/  PRMT R0, R101, 0x8880, RZ ;  /* 0x0000888065007816 */ /* 0x020fca00000000ff */
[----:B------:R-:W-:-:S07]  /*29a0*/  IMAD R3, R0, R91, RZ ;  /* 0x0000005b00037224 */ /* 0x000fce00078e02ff */
.L_x_61:
[----:B------:R-:W-:Y:S05]  /*29b0*/  BSYNC B1 ;  /* 0x0000000000017941 */ /* 0x000fea0003800000 */
.L_x_60:
[----:B------:R-:W-:Y:S01]  /*29c0*/  @!P3 IMAD R35, R35, R90, R3 ;  /* 0x0000005a2323b224 */ /* 0x000fe200078e0203 */
[----:B------:R-:W-:Y:S04]  /*29d0*/  BSSY B1, `(.L_x_62) ;  /* 0x0000006000017945 */ /* 0x000fe80003800000 */
[----:B------:R0:W-:Y:S01]  /*29e0*/  @!P3 STG.E.U8 desc[UR36][R6.64+0x11], R35 ;  /* 0x000011230600b986 */ /* 0x0001e2000c101124 */
[----:B------:R-:W-:Y:S05]  /*29f0*/  @P5 BRA `(.L_x_63) ;  /* 0x00000000000c5947 */ /* 0x000fea0003800000 */
[----:B------:R-:W5:Y:S02]  /*2a00*/  LDG.E.U8 R101, desc[UR36][R8.64+0x18] ;  /* 0x0000182408657981 */ /* 0x000f64000c1e1100 */
[----:B-----5:R-:W-:-:S05]  /*2a10*/  PRMT R0, R101, 0x8880, RZ ;  /* 0x0000888065007816 */ /* 0x020fca00000000ff */
[----:B------:R-:W-:-:S07]  /*2a20*/  IMAD R3, R0, R91, RZ ;  /* 0x0000005b00037224 */ /* 0x000fce00078e02ff */
.L_x_63:
[----:B------:R-:W-:Y:S05]  /*2a30*/  BSYNC B1 ;  /* 0x0000000000017941 */ /* 0x000fea0003800000 */
.L_x_62:
[----:B---3--:R-:W-:Y:S01]  /*2a40*/  @!P5 IMAD R13, R36, R90, R3 ;  /* 0x0000005a240dd224 */ /* 0x008fe200078e0203 */
[----:B------:R-:W-:Y:S04]  /*2a50*/  BSSY B1, `(.L_x_64) ;  /* 0x0000006000017945 */ /* 0x000fe80003800000 */
[----:B------:R3:W-:Y:S01]  /*2a60*/  @!P5 STG.E.U8 desc[UR36][R4.64+0x18], R13 ;  /* 0x0000180d0400d986 */ /* 0x0007e2000c101124 */
[----:B------:R-:W-:Y:S05]  /*2a70*/  @P2 BRA `(.L_x_65) ;  /* 0x00000000000c2947 */ /* 0x000fea0003800000 */
[----:B------:R-:W5:Y:S02]  /*2a80*/  LDG.E.U8 R101, desc[UR36][R8.64+0x19] ;  /* 0x0000192408657981 */ /* 0x000f64000c1e1100 */
[----:B-----5:R-:W-:-:S05]  /*2a90*/  PRMT R0, R101, 0x8880, RZ ;  /* 0x0000888065007816 */ /* 0x020fca00000000ff */
[----:B------:R-:W-:-:S07]  /*2aa0*/  IMAD R3, R0, R91, RZ ;  /* 0x0000005b00037224 */ /* 0x000fce00078e02ff */
.L_x_65:
[----:B------:R-:W-:Y:S05]  /*2ab0*/  BSYNC B1 ;  /* 0x0000000000017941 */ /* 0x000fea0003800000 */
.L_x_64:
        /* <DEDUP_REMOVED lines=11> */
.L_x_67:
[----:B------:R-:W-:Y:S05]  /*2b70*/  BSYNC B1 ;  /* 0x0000000000017941 */ /* 0x000fea0003800000 */
.L_x_66:
[----:B---3--:R-:W-:Y:S01]  /*2b80*/  @!P4 IMAD R13, R38, R90, R3 ;  /* 0x0000005a260dc224 */ /* 0x008fe200078e0203 */
[----:B------:R-:W-:Y:S04]  /*2b90*/  BSSY B1, `(.L_x_68) ;  /* 0x0000006000017945 */ /* 0x000fe80003800000 */
[----:B------:R3:W-:Y:S01]  /*2ba0*/  @!P4 STG.E.U8 desc[UR36][R6.64+0x18], R13 ;  /* 0x0000180d0600c986 */ /* 0x0007e2000c101124 */
[----:B------:R-:W-:Y:S05]  /*2bb0*/  @P3 BRA `(.L_x_69) ;  /* 0x00000000000c3947 */ /* 0x000fea0003800000 */
[----:B------:R-:W5:Y:S02]  /*2bc0*/  LDG.E.U8 R101, desc[UR36][R10.64+0x19] ;  /* 0x000019240a657981 */ /* 0x000f64000c1e1100 */
[----:B-----5:R-:W-:-:S05]  /*2bd0*/  PRMT R0, R101, 0x8880, RZ ;  /* 0x0000888065007816 */ /* 0x020fca00000000ff */
[----:B------:R-:W-:-:S07]  /*2be0*/  IMAD R3, R0, R91, RZ ;  /* 0x0000005b00037224 */ /* 0x000fce00078e02ff */
.L_x_69:
[----:B------:R-:W-:Y:S05]  /*2bf0*/  BSYNC B1 ;  /* 0x0000000000017941 */ /* 0x000fea0003800000 */
.L_x_68:
[----:B------:R-:W-:Y:S01]  /*2c00*/  @!P3 IMAD R39, R39, R90, R3 ;  /* 0x0000005a2727b224 */ /* 0x000fe200078e0203 */
[----:B------:R-:W-:Y:S04]  /*2c10*/  BSSY B1, `(.L_x_70) ;  /* 0x0000006000017945 */ /* 0x000fe80003800000 */
[----:B------:R0:W-:Y:S01]  /*2c20*/  @!P3 STG.E.U8 desc[UR36][R6.64+0x19], R39 ;  /* 0x000019270600b986 */ /* 0x0001e2000c101124 */
[----:B------:R-:W-:Y:S05]  /*2c30*/  @P5 BRA `(.L_x_71) ;  /* 0x00000000000c5947 */ /* 0x000fea0003800000 */
[----:B------:R-:W5:Y:S02]  /*2c40*/  LDG.E.U8 R101, desc[UR36][R8.64+0x20] ;  /* 0x0000202408657981 */ /* 0x000f64000c1e1100 */
[----:B-----5:R-:W-:-:S05]  /*2c50*/  PRMT R0, R101, 0x8880, RZ ;  /* 0x0000888065007816 */ /* 0x020fca00000000ff */
[----:B------:R-:W-:-:S07]  /*2c60*/  IMAD R3, R0, R91, RZ ;  /* 0x0000005b00037224 */ /* 0x000fce00078e02ff */
.L_x_71:
[----:B------:R-:W-:Y:S05]  /*2c70*/  BSYNC B1 ;  /* 0x0000000000017941 */ /* 0x000fea0003800000 */
.L_x_70:
[----:B---3--:R-:W-:Y:S01]  /*2c80*/  @!P5 IMAD R13, R40, R90, R3 ;  /* 0x0000005a280dd224 */ /* 0x008fe200078e0203 */
[----:B------:R-:W-:Y:S04]  /*2c90*/  BSSY B1, `(.L_x_72) ;  /* 0x0000006000017945 */ /* 0x000fe80003800000 */
[----:B------:R3:W-:Y:S01]  /*2ca0*/  @!P5 STG.E.U8 desc[UR36][R4.64+0x20], R13 ;  /* 0x0000200d0400d986 */ /* 0x0007e2000c101124 */
[----:B------:R-:W-:Y:S05]  /*2cb0*/  @P2 BRA `(.L_x_73) ;  /* 0x00000000000c2947 */ /* 0x000fea0003800000 */
[----:B------:R-:W5:Y:S02]  /*2cc0*/  LDG.E.U8 R101, desc[UR36][R8.64+0x21] ;  /* 0x0000212408657981 */ /* 0x000f64000c1e1100 */
[----:B-----5:R-:W-:-:S05]  /*2cd0*/  PRMT R0, R101, 0x8880, RZ ;  /* 0x0000888065007816 */ /* 0x020fca00000000ff */
[----:B------:R-:W-:-:S07]  /*2ce0*/  IMAD R3, R0, R91, RZ ;  /* 0x0000005b00037224 */ /* 0x000fce00078e02ff */
.L_x_73:
[----:B------:R-:W-:Y:S05]  /*2cf0*/  BSYNC B1 ;  /* 0x0000000000017941 */ /* 0x000fea0003800000 */
.L_x_72:
        /* <DEDUP_REMOVED lines=11> */
.L_x_75:
[----:B------:R-:W-:Y:S05]  /*2db0*/  BSYNC B1 ;  /* 0x0000000000017941 */ /* 0x000fea0003800000 */
.L_x_74:
[----:B---3--:R-:W-:Y:S01]  /*2dc0*/  @!P4 IMAD R13, R42, R90, R3 ;  /* 0x0000005a2a0dc224 */ /* 0x008fe200078e0203 */
[----:B------:R-:W-:Y:S04]  /*2dd0*/  BSSY B1, `(.L_x_76) ;  /* 0x0000006000017945 */ /* 0x000fe80003800000 */
[----:B------:R3:W-:Y:S01]  /*2de0*/  @!P4 STG.E.U8 desc[UR36][R6.64+0x20], R13 ;  /* 0x0000200d0600c986 */ /* 0x0007e2000c101124 */
[----:B------:R-:W-:Y:S05]  /*2df0*/  @P3 BRA `(.L_x_77) ;  /* 0x00000000000c3947 */ /* 0x000fea0003800000 */
[----:B------:R-:W5:Y:S02]  /*2e00*/  LDG.E.U8 R101, desc[UR36][R10.64+0x21] ;  /* 0x000021240a657981 */ /* 0x000f64000c1e1100 */
[----:B-----5:R-:W-:-:S05]  /*2e10*/  PRMT R0, R101, 0x8880, RZ ;  /* 0x0000888065007816 */ /* 0x020fca00000000ff */
[----:B------:R-:W-:-:S07]  /*2e20*/  IMAD R3, R0, R91, RZ ;  /* 0x0000005b00037224 */ /* 0x000fce00078e02ff */
.L_x_77:
[----:B------:R-:W-:Y:S05]  /*2e30*/  BSYNC B1 ;  /* 0x0000000000017941 */ /* 0x000fea0003800000 */
.L_x_76:
[----:B------:R-:W-:Y:S01]  /*2e40*/  @!P3 IMAD R43, R43, R90, R3 ;  /* 0x0000005a2b2bb224 */ /* 0x000fe200078e0203 */
[----:B------:R-:W-:Y:S04]  /*2e50*/  BSSY B1, `(.L_x_78) ;  /* 0x0000006000017945 */ /* 0x000fe80003800000 */
[----:B------:R0:W-:Y:S01]  /*2e60*/  @!P3 STG.E.U8 desc[UR36][R6.64+0x21], R43 ;  /* 0x0000212b0600b986 */ /* 0x0001e2000c101124 */
[----:B------:R-:W-:Y:S05]  /*2e70*/  @P5 BRA `(.L_x_79) ;  /* 0x00000000000c5947 */ /* 0x000fea0003800000 */
[----:B------:R-:W5:Y:S02]  /*2e80*/  LDG.E.U8 R101, desc[UR36][R8.64+0x28] ;  /* 0x0000282408657981 */ /* 0x000f64000c1e1100 */
[----:B-----5:R-:W-:-:S05]  /*2e90*/  PRMT R0, R101, 0x8880, RZ ;  /* 0x0000888065007816 */ /* 0x020fca00000000ff */
[----:B------:R-:W-:-:S07]  /*2ea0*/  IMAD R3, R0, R91, RZ ;  /* 0x0000005b00037224 */ /* 0x000fce00078e02ff */
.L_x_79:
[----:B------:R-:W-:Y:S05]  /*2eb0*/  BSYNC B1 ;  /* 0x0000000000017941 */ /* 0x000fea0003800000 */
.L_x_78:
[----:B---3--:R-:W-:Y:S01]  /*2ec0*/  @!P5 IMAD R13, R44, R90, R3 ;  /* 0x0000005a2c0dd224 */ /* 0x008fe200078e0203 */
[----:B------:R-:W-:Y:S04]  /*2ed0*/  BSSY B1, `(.L_x_80) ;  /* 0x0000006000017945 */ /* 0x000fe80003800000 */
[----:B------:R3:W-:Y:S01]  /*2ee0*/  @!P5 STG.E.U8 desc[UR36][R4.64+0x28], R13 ;  /* 0x0000280d0400d986 */ /* 0x0007e2000c101124 */
[----:B------:R-:W-:Y:S05]  /*2ef0*/  @P2 BRA `(.L_x_81) ;  /* 0x00000000000c2947 */ /* 0x000fea0003800000 */
[----:B------:R-:W5:Y:S02]  /*2f00*/  LDG.E.U8 R101, desc[UR36][R8.64+0x29] ;  /* 0x0000292408657981 */ /* 0x000f64000c1e1100 */
[----:B-----5:R-:W-:-:S05]  /*2f10*/  PRMT R0, R101, 0x8880, RZ ;  /* 0x0000888065007816 */ /* 0x020fca00000000ff */
[----:B------:R-:W-:-:S07]  /*2f20*/  IMAD R3, R0, R91, RZ ;  /* 0x0000005b00037224 */ /* 0x000fce00078e02ff */
.L_x_81:
[----:B------:R-:W-:Y:S05]  /*2f30*/  BSYNC B1 ;  /* 0x0000000000017941 */ /* 0x000fea0003800000 */
.L_x_80:
        /* <DEDUP_REMOVED lines=11> */
.L_x_83:
[----:B------:R-:W-:Y:S05]  /*2ff0*/  BSYNC B1 ;  /* 0x0000000000017941 */ /* 0x000fea0003800000 */
.L_x_82:
[----:B---3--:R-:W-:Y:S01]  /*3000*/  @!P4 IMAD R13, R46, R90, R3 ;  /* 0x0000005a2e0dc224 */ /* 0x008fe200078e0203 */
[----:B------:R-:W-:Y:S04]  /*3010*/  BSSY B1, `(.L_x_84) ;  /* 0x0000006000017945 */ /* 0x000fe80003800000 */
[----:B------:R3:W-:Y:S01]  /*3020*/  @!P4 STG.E.U8 desc[UR36][R6.64+0x28], R13 ;  /* 0x0000280d0600c986 */ /* 0x0007e2000c101124 */
[----:B------:R-:W-:Y:S05]  /*3030*/  @P3 BRA `(.L_x_85) ;  /* 0x00000000000c3947 */ /* 0x000fea0003800000 */
[----:B------:R-:W5:Y:S02]  /*3040*/  LDG.E.U8 R101, desc[UR36][R10.64+0x29] ;  /* 0x000029240a657981 */ /* 0x000f64000c1e1100 */
[----:B-----5:R-:W-:-:S05]  /*3050*/  PRMT R0, R101, 0x8880, RZ ;  /* 0x0000888065007816 */ /* 0x020fca00000000ff */
[----:B------:R-:W-:-:S07]  /*3060*/  IMAD R3, R0, R91, RZ ;  /* 0x0000005b00037224 */ /* 0x000fce00078e02ff */
.L_x_85:
[----:B------:R-:W-:Y:S05]  /*3070*/  BSYNC B1 ;  /* 0x0000000000017941 */ /* 0x000fea0003800000 */
.L_x_84:
[----:B------:R-:W-:Y:S01]  /*3080*/  @!P3 IMAD R47, R47, R90, R3 ;  /* 0x0000005a2f2fb224 */ /* 0x000fe200078e0203 */
[----:B------:R-:W-:Y:S04]  /*3090*/  BSSY B1, `(.L_x_86) ;  /* 0x0000006000017945 */ /* 0x000fe80003800000 */
[----:B------:R0:W-:Y:S01]  /*30a0*/  @!P3 STG.E.U8 desc[UR36][R6.64+0x29], R47 ;  /* 0x0000292f0600b986 */ /* 0x0001e2000c101124 */
[----:B------:R-:W-:Y:S05]  /*30b0*/  @P5 BRA `(.L_x_87) ;  /* 0x00000000000c5947 */ /* 0x000fea0003800000 */
[----:B------:R-:W5:Y:S02]  /*30c0*/  LDG.E.U8 R101, desc[UR36][R8.64+0x30] ;  /* 0x0000302408657981 */ /* 0x000f64000c1e1100 */
[----:B-----5:R-:W-:-:S05]  /*30d0*/  PRMT R0, R101, 0x8880, RZ ;  /* 0x0000888065007816 */ /* 0x020fca00000000ff */
[----:B------:R-:W-:-:S07]  /*30e0*/  IMAD R3, R0, R91, RZ ;  /* 0x0000005b00037224 */ /* 0x000fce00078e02ff */
.L_x_87:
[----:B------:R-:W-:Y:S05]  /*30f0*/  BSYNC B1 ;  /* 0x0000000000017941 */ /* 0x000fea0003800000 */
.L_x_86:
[----:B---3--:R-:W-:Y:S01]  /*3100*/  @!P5 IMAD R13, R48, R90, R3 ;  /* 0x0000005a300dd224 */ /* 0x008fe200078e0203 */
[----:B------:R-:W-:Y:S04]  /*3110*/  BSSY B1, `(.L_x_88) ;  /* 0x0000006000017945 */ /* 0x000fe80003800000 */
[----:B------:R3:W-:Y:S01]  /*3120*/  @!P5 STG.E.U8 desc[UR36][R4.64+0x30], R13 ;  /* 0x0000300d0400d986 */ /* 0x0007e2000c101124 */
[----:B------:R-:W-:Y:S05]  /*3130*/  @P2 BRA `(.L_x_89) ;  /* 0x00000000000c2947 */ /* 0x000fea0003800000 */
[----:B------:R-:W5:Y:S02]  /*3140*/  LDG.E.U8 R101, desc[UR36][R8.64+0x31] ;  /* 0x0000312408657981 */ /* 0x000f64000c1e1100 */
[----:B-----5:R-:W-:-:S05]  /*3150*/  PRMT R0, R101, 0x8880, RZ ;  /* 0x0000888065007816 */ /* 0x020fca00000000ff */
[----:B------:R-:W-:-:S07]  /*3160*/  IMAD R3, R0, R91, RZ ;  /* 0x0000005b00037224 */ /* 0x000fce00078e02ff */
.L_x_89:
[----:B------:R-:W-:Y:S05]  /*3170*/  BSYNC B1 ;  /* 0x0000000000017941 */ /* 0x000fea0003800000 */
.L_x_88:
        /* <DEDUP_REMOVED lines=11> */
.L_x_91:
[----:B------:R-:W-:Y:S05]  /*3230*/  BSYNC B1 ;  /* 0x0000000000017941 */ /* 0x000fea0003800000 */
.L_x_90:
[----:B---3--:R-:W-:Y:S01]  /*3240*/  @!P4 IMAD R13, R50, R90, R3 ;  /* 0x0000005a320dc224 */ /* 0x008fe200078e0203 */
[----:B------:R-:W-:Y:S04]  /*3250*/  BSSY B1, `(.L_x_92) ;  /* 0x0000006000017945 */ /* 0x000fe80003800000 */
[----:B------:R3:W-:Y:S01]  /*3260*/  @!P4 STG.E.U8 desc[UR36][R6.64+0x30], R13 ;  /* 0x0000300d0600c986 */ /* 0x0007e2000c101124 */
[----:B------:R-:W-:Y:S05]  /*3270*/  @P3 BRA `(.L_x_93) ;  /* 0x00000000000c3947 */ /* 0x000fea0003800000 */
[----:B------:R-:W5:Y:S02]  /*3280*/  LDG.E.U8 R101, desc[UR36][R10.64+0x31] ;  /* 0x000031240a657981 */ /* 0x000f64000c1e1100 */
[----:B-----5:R-:W-:-:S05]  /*3290*/  PRMT R0, R101, 0x8880, RZ ;  /* 0x0000888065007816 */ /* 0x020fca00000000ff */
[----:B------:R-:W-:-:S07]  /*32a0*/  IMAD R3, R0, R91, RZ ;  /* 0x0000005b00037224 */ /* 0x000fce00078e02ff */
.L_x_93:
[----:B------:R-:W-:Y:S05]  /*32b0*/  BSYNC B1 ;  /* 0x0000000000017941 */ /* 0x000fea0003800000 */
.L_x_92:
[----:B------:R-:W-:Y:S01]  /*32c0*/  @!P3 IMAD R51, R51, R90, R3 ;  /* 0x0000005a3333b224 */ /* 0x000fe200078e0203 */
[----:B------:R-:W-:Y:S04]  /*32d0*/  BSSY B1, `(.L_x_94) ;  /* 0x0000006000017945 */ /* 0x000fe80003800000 */
[----:B------:R0:W-:Y:S01]  /*32e0*/  @!P3 STG.E.U8 desc[UR36][R6.64+0x31], R51 ;  /* 0x000031330600b986 */ /* 0x0001e2000c101124 */
[----:B------:R-:W-:Y:S05]  /*32f0*/  @P5 BRA `(.L_x_95) ;  /* 0x00000000000c5947 */ /* 0x000fea0003800000 */
[----:B------:R-:W5:Y:S02]  /*3300*/  LDG.E.U8 R101, desc[UR36][R8.64+0x38] ;  /* 0x0000382408657981 */ /* 0x000f64000c1e1100 */
[----:B-----5:R-:W-:-:S05]  /*3310*/  PRMT R0, R101, 0x8880, RZ ;  /* 0x0000888065007816 */ /* 0x020fca00000000ff */
[----:B------:R-:W-:-:S07]  /*3320*/  IMAD R3, R0, R91, RZ ;  /* 0x0000005b00037224 */ /* 0x000fce00078e02ff */
.L_x_95:
[----:B------:R-:W-:Y:S05]  /*3330*/  BSYNC B1 ;  /* 0x0000000000017941 */ /* 0x000fea0003800000 */
.L_x_94:
[----:B---3--:R-:W-:Y:S01]  /*3340*/  @!P5 IMAD R13, R52, R90, R3 ;  /* 0x0000005a340dd224 */ /* 0x008fe200078e0203 */
[----:B------:R-:W-:Y:S04]  /*3350*/  BSSY B1, `(.L_x_96) ;  /* 0x0000006000017945 */ /* 0x000fe80003800000 */
[----:B------:R3:W-:Y:S01]  /*3360*/  @!P5 STG.E.U8 desc[UR36][R4.64+0x38], R13 ;  /* 0x0000380d0400d986 */ /* 0x0007e2000c101124 */
[----:B------:R-:W-:Y:S05]  /*3370*/  @P2 BRA `(.L_x_97) ;  /* 0x00000000000c2947 */ /* 0x000fea0003800000 */
[----:B------:R-:W5:Y:S02]  /*3380*/  LDG.E.U8 R101, desc[UR36][R8.64+0x39] ;  /* 0x0000392408657981 */ /* 0x000f64000c1e1100 */
[----:B-----5:R-:W-:-:S05]  /*3390*/  PRMT R0, R101, 0x8880, RZ ;  /* 0x0000888065007816 */ /* 0x020fca00000000ff */
[----:B------:R-:W-:-:S07]  /*33a0*/  IMAD R3, R0, R91, RZ ;  /* 0x0000005b00037224 */ /* 0x000fce00078e02ff */
.L_x_97:
[----:B------:R-:W-:Y:S05]  /*33b0*/  BSYNC B1 ;  /* 0x0000000000017941 */ /* 0x000fea0003800000 */
.L_x_96:
        /* <DEDUP_REMOVED lines=11> */
.L_x_99:
[----:B------:R-:W-:Y:S05]  /*3470*/  BSYNC B1 ;  /* 0x0000000000017941 */ /* 0x000fea0003800000 */
.L_x_98:
[----:B---3--:R-:W-:Y:S01]  /*3480*/  @!P4 IMAD R13, R54, R90, R3 ;  /* 0x0000005a360dc224 */ /* 0x008fe200078e0203 */
[----:B------:R-:W-:Y:S04]  /*3490*/  BSSY B1, `(.L_x_100) ;  /* 0x0000006000017945 */ /* 0x000fe80003800000 */
[----:B------:R3:W-:Y:S01]  /*34a0*/  @!P4 STG.E.U8 desc[UR36][R6.64+0x38], R13 ;  /* 0x0000380d0600c986 */ /* 0x0007e2000c101124 */
[----:B------:R-:W-:Y:S05]  /*34b0*/  @P3 BRA `(.L_x_101) ;  /* 0x00000000000c3947 */ /* 0x000fea0003800000 */
[----:B------:R-:W5:Y:S02]  /*34c0*/  LDG.E.U8 R101, desc[UR36][R10.64+0x39] ;  /* 0x000039240a657981 */ /* 0x000f64000c1e1100 */
[----:B-----5:R-:W-:-:S05]  /*34d0*/  PRMT R0, R101, 0x8880, RZ ;  /* 0x0000888065007816 */ /* 0x020fca00000000ff */
[----:B------:R-:W-:-:S07]  /*34e0*/  IMAD R3, R0, R91, RZ ;  /* 0x0000005b00037224 */ /* 0x000fce00078e02ff */
.L_x_101:
[----:B------:R-:W-:Y:S05]  /*34f0*/  BSYNC B1 ;  /* 0x0000000000017941 */ /* 0x000fea0003800000 */
.L_x_100:
[----:B------:R-:W-:Y:S01]  /*3500*/  @!P3 IMAD R55, R55, R90, R3 ;  /* 0x0000005a3737b224 */ /* 0x000fe200078e0203 */
[----:B------:R-:W-:Y:S04]  /*3510*/  BSSY B1, `(.L_x_102) ;  /* 0x0000006000017945 */ /* 0x000fe80003800000 */
[----:B------:R0:W-:Y:S01]  /*3520*/  @!P3 STG.E.U8 desc[UR36][R6.64+0x39], R55 ;  /* 0x000039370600b986 */ /* 0x0001e2000c101124 */
[----:B------:R-:W-:Y:S05]  /*3530*/  @P5 BRA `(.L_x_103) ;  /* 0x00000000000c5947 */ /* 0x000fea0003800000 */
[----:B------:R-:W5:Y:S02]  /*3540*/  LDG.E.U8 R101, desc[UR36][R8.64+0x40] ;  /* 0x0000402408657981 */ /* 0x000f64000c1e1100 */
[----:B-----5:R-:W-:-:S05]  /*3550*/  PRMT R0, R101, 0x8880, RZ ;  /* 0x0000888065007816 */ /* 0x020fca00000000ff */
[----:B------:R-:W-:-:S07]  /*3560*/  IMAD R3, R0, R91, RZ ;  /* 0x0000005b00037224 */ /* 0x000fce00078e02ff */
.L_x_103:
[----:B------:R-:W-:Y:S05]  /*3570*/  BSYNC B1 ;  /* 0x0000000000017941 */ /* 0x000fea0003800000 */
.L_x_102:
[----:B---3--:R-:W-:Y:S01]  /*3580*/  @!P5 IMAD R13, R56, R90, R3 ;  /* 0x0000005a380dd224 */ /* 0x008fe200078e0203 */
[----:B------:R-:W-:Y:S04]  /*3590*/  BSSY B1, `(.L_x_104) ;  /* 0x0000006000017945 */ /* 0x000fe80003800000 */
[----:B------:R3:W-:Y:S01]  /*35a0*/  @!P5 STG.E.U8 desc[UR36][R4.64+0x40], R13 ;  /* 0x0000400d0400d986 */ /* 0x0007e2000c101124 */
[----:B------:R-:W-:Y:S05]  /*35b0*/  @P2 BRA `(.L_x_105) ;  /* 0x00000000000c2947 */ /* 0x000fea0003800000 */
[----:B------:R-:W5:Y:S02]  /*35c0*/  LDG.E.U8 R101, desc[UR36][R8.64+0x41] ;  /* 0x0000412408657981 */ /* 0x000f64000c1e1100 */
[----:B-----5:R-:W-:-:S05]  /*35d0*/  PRMT R0, R101, 0x8880, RZ ;  /* 0x0000888065007816 */ /* 0x020fca00000000ff */
[----:B------:R-:W-:-:S07]  /*35e0*/  IMAD R3, R0, R91, RZ ;  /* 0x0000005b00037224 */ /* 0x000fce00078e02ff */
.L_x_105:
[----:B------:R-:W-:Y:S05]  /*35f0*/  BSYNC B1 ;  /* 0x0000000000017941 */ /* 0x000fea0003800000 */
.L_x_104:
        /* <DEDUP_REMOVED lines=11> */
.L_x_107:
[----:B------:R-:W-:Y:S05]  /*36b0*/  BSYNC B1 ;  /* 0x0000000000017941 */ /* 0x000fea0003800000 */
.L_x_106:
[----:B---3--:R-:W-:Y:S01]  /*36c0*/  @!P4 IMAD R13, R58, R90, R3 ;  /* 0x0000005a3a0dc224 */ /* 0x008fe200078e0203 */
[----:B------:R-:W-:Y:S04]  /*36d0*/  BSSY B1, `(.L_x_108) ;  /* 0x0000006000017945 */ /* 0x000fe80003800000 */
[----:B------:R3:W-:Y:S01]  /*36e0*/  @!P4 STG.E.U8 desc[UR36][R6.64+0x40], R13 ;  /* 0x0000400d0600c986 */ /* 0x0007e2000c101124 */
[----:B------:R-:W-:Y:S05]  /*36f0*/  @P3 BRA `(.L_x_109) ;  /* 0x00000000000c3947 */ /* 0x000fea0003800000 */
[----:B------:R-:W5:Y:S02]  /*3700*/  LDG.E.U8 R101, desc[UR36][R10.64+0x41] ;  /* 0x000041240a657981 */ /* 0x000f64000c1e1100 */
[----:B-----5:R-:W-:-:S05]  /*3710*/  PRMT R0, R101, 0x8880, RZ ;  /* 0x0000888065007816 */ /* 0x020fca00000000ff */
[----:B------:R-:W-:-:S07]  /*3720*/  IMAD R3, R0, R91, RZ ;  /* 0x0000005b00037224 */ /* 0x000fce00078e02ff */
.L_x_109:
[----:B------:R-:W-:Y:S05]  /*3730*/  BSYNC B1 ;  /* 0x0000000000017941 */ /* 0x000fea0003800000 */
.L_x_108:
[----:B------:R-:W-:Y:S01]  /*3740*/  @!P3 IMAD R59, R59, R90, R3 ;  /* 0x0000005a3b3bb224 */ /* 0x000fe200078e0203 */
[----:B------:R-:W-:Y:S04]  /*3750*/  BSSY B1, `(.L_x_110) ;  /* 0x0000006000017945 */ /* 0x000fe80003800000 */
[----:B------:R0:W-:Y:S01]  /*3760*/  @!P3 STG.E.U8 desc[UR36][R6.64+0x41], R59 ;  /* 0x0000413b0600b986 */ /* 0x0001e2000c101124 */
[----:B------:R-:W-:Y:S05]  /*3770*/  @P5 BRA `(.L_x_111) ;  /* 0x00000000000c5947 */ /* 0x000fea0003800000 */
[----:B------:R-:W5:Y:S02]  /*3780*/  LDG.E.U8 R101, desc[UR36][R8.64+0x48] ;  /* 0x0000482408657981 */ /* 0x000f64000c1e1100 */
[----:B-----5:R-:W-:-:S05]  /*3790*/  PRMT R0, R101, 0x8880, RZ ;  /* 0x0000888065007816 */ /* 0x020fca00000000ff */
[----:B------:R-:W-:-:S07]  /*37a0*/  IMAD R3, R0, R91, RZ ;  /* 0x0000005b00037224 */ /* 0x000fce00078e02ff */
.L_x_111:
[----:B------:R-:W-:Y:S05]  /*37b0*/  BSYNC B1 ;  /* 0x0000000000017941 */ /* 0x000fea0003800000 */
.L_x_110:
[----:B---3--:R-:W-:Y:S01]  /*37c0*/  @!P5 IMAD R13, R60, R90, R3 ;  /* 0x0000005a3c0dd224 */ /* 0x008fe200078e0203 */
[----:B------:R-:W-:Y:S04]  /*37d0*/  BSSY B1, `(.L_x_112) ;  /* 0x0000006000017945 */ /* 0x000fe80003800000 */
[----:B------:R3:W-:Y:S01]  /*37e0*/  @!P5 STG.E.U8 desc[UR36][R4.64+0x48], R13 ;  /* 0x0000480d0400d986 */ /* 0x0007e2000c101124 */
[----:B------:R-:W-:Y:S05]  /*37f0*/  @P2 BRA `(.L_x_113) ;  /* 0x00000000000c2947 */ /* 0x000fea0003800000 */
[----:B------:R-:W5:Y:S02]  /*3800*/  LDG.E.U8 R101, desc[UR36][R8.64+0x49] ;  /* 0x0000492408657981 */ /* 0x000f64000c1e1100 */
[----:B-----5:R-:W-:-:S05]  /*3810*/  PRMT R0, R101, 0x8880, RZ ;  /* 0x0000888065007816 */ /* 0x020fca00000000ff */
[----:B------:R-:W-:-:S07]  /*3820*/  IMAD R3, R0, R91, RZ ;  /* 0x0000005b00037224 */ /* 0x000fce00078e02ff */
.L_x_113:
[----:B------:R-:W-:Y:S05]  /*3830*/  BSYNC B1 ;  /* 0x0000000000017941 */ /* 0x000fea0003800000 */
.L_x_112:
        /* <DEDUP_REMOVED lines=11> */
.L_x_115:
[----:B------:R-:W-:Y:S05]  /*38f0*/  BSYNC B1 ;  /* 0x0000000000017941 */ /* 0x000fea0003800000 */
.L_x_114:
[----:B---3--:R-:W-:Y:S01]  /*3900*/  @!P4 IMAD R13, R62, R90, R3 ;  /* 0x0000005a3e0dc224 */ /* 0x008fe200078e0203 */
[----:B------:R-:W-:Y:S04]  /*3910*/  BSSY B1, `(.L_x_116) ;  /* 0x0000006000017945 */ /* 0x000fe80003800000 */
[----:B------:R3:W-:Y:S01]  /*3920*/  @!P4 STG.E.U8 desc[UR36][R6.64+0x48], R13 ;  /* 0x0000480d0600c986 */ /* 0x0007e2000c101124 */
[----:B------:R-:W-:Y:S05]  /*3930*/  @P3 BRA `(.L_x_117) ;  /* 0x00000000000c3947 */ /* 0x000fea0003800000 */
[----:B------:R-:W5:Y:S02]  /*3940*/  LDG.E.U8 R101, desc[UR36][R10.64+0x49] ;  /* 0x000049240a657981 */ /* 0x000f64000c1e1100 */
[----:B-----5:R-:W-:-:S05]  /*3950*/  PRMT R0, R101, 0x8880, RZ ;  /* 0x0000888065007816 */ /* 0x020fca00000000ff */
[----:B------:R-:W-:-:S07]  /*3960*/  IMAD R3, R0, R91, RZ ;  /* 0x0000005b00037224 */ /* 0x000fce00078e02ff */
.L_x_117:
[----:B------:R-:W-:Y:S05]  /*3970*/  BSYNC B1 ;  /* 0x0000000000017941 */ /* 0x000fea0003800000 */
.L_x_116:
[----:B------:R-:W-:Y:S01]  /*3980*/  @!P3 IMAD R63, R63, R90, R3 ;  /* 0x0000005a3f3fb224 */ /* 0x000fe200078e0203 */
[----:B------:R-:W-:Y:S04]  /*3990*/  BSSY B1, `(.L_x_118) ;  /* 0x0000006000017945 */ /* 0x000fe80003800000 */
[----:B------:R0:W-:Y:S01]  /*39a0*/  @!P3 STG.E.U8 desc[UR36][R6.64+0x49], R63 ;  /* 0x0000493f0600b986 */ /* 0x0001e2000c101124 */
[----:B------:R-:W-:Y:S05]  /*39b0*/  @P5 BRA `(.L_x_119) ;  /* 0x00000000000c5947 */ /* 0x000fea0003800000 */
[----:B------:R-:W5:Y:S02]  /*39c0*/  LDG.E.U8 R101, desc[UR36][R8.64+0x50] ;  /* 0x0000502408657981 */ /* 0x000f64000c1e1100 */
[----:B-----5:R-:W-:-:S05]  /*39d0*/  PRMT R0, R101, 0x8880, RZ ;  /* 0x0000888065007816 */ /* 0x020fca00000000ff */
[----:B------:R-:W-:-:S07]  /*39e0*/  IMAD R3, R0, R91, RZ ;  /* 0x0000005b00037224 */ /* 0x000fce00078e02ff */
.L_x_119:
[----:B------:R-:W-:Y:S05]  /*39f0*/  BSYNC B1 ;  /* 0x0000000000017941 */ /* 0x000fea0003800000 */
.L_x_118:
[----:B---3--:R-:W-:Y:S01]  /*3a00*/  @!P5 IMAD R13, R64, R90, R3 ;  /* 0x0000005a400dd224 */ /* 0x008fe200078e0203 */
[----:B------:R-:W-:Y:S04]  /*3a10*/  BSSY B1, `(.L_x_120) ;  /* 0x0000006000017945 */ /* 0x000fe80003800000 */
[----:B------:R3:W-:Y:S01]  /*3a20*/  @!P5 STG.E.U8 desc[UR36][R4.64+0x50], R13 ;  /* 0x0000500d0400d986 */ /* 0x0007e2000c101124 */
[----:B------:R-:W-:Y:S05]  /*3a30*/  @P2 BRA `(.L_x_121) ;  /* 0x00000000000c2947 */ /* 0x000fea0003800000 */
[----:B------:R-:W5:Y:S02]  /*3a40*/  LDG.E.U8 R101, desc[UR36][R8.64+0x51] ;  /* 0x0000512408657981 */ /* 0x000f64000c1e1100 */
[----:B-----5:R-:W-:-:S05]  /*3a50*/  PRMT R0, R101, 0x8880, RZ ;  /* 0x0000888065007816 */ /* 0x020fca00000000ff */
[----:B------:R-:W-:-:S07]  /*3a60*/  IMAD R3, R0, R91, RZ ;  /* 0x0000005b00037224 */ /* 0x000fce00078e02ff */
.L_x_121:
[----:B------:R-:W-:Y:S05]  /*3a70*/  BSYNC B1 ;  /* 0x0000000000017941 */ /* 0x000fea0003800000 */
.L_x_120:
        /* <DEDUP_REMOVED lines=11> */
.L_x_123:
[----:B------:R-:W-:Y:S05]  /*3b30*/  BSYNC B1 ;  /* 0x0000000000017941 */ /* 0x000fea0003800000 */
.L_x_122:
[----:B---3--:R-:W-:Y:S01]  /*3b40*/  @!P4 IMAD R13, R66, R90, R3 ;  /* 0x0000005a420dc224 */ /* 0x008fe200078e0203 */
[----:B------:R-:W-:Y:S04]  /*3b50*/  BSSY B1, `(.L_x_124) ;  /* 0x0000006000017945 */ /* 0x000fe80003800000 */
[----:B------:R3:W-:Y:S01]  /*3b60*/  @!P4 STG.E.U8 desc[UR36][R6.64+0x50], R13 ;  /* 0x0000500d0600c986 */ /* 0x0007e2000c101124 */
[----:B------:R-:W-:Y:S05]  /*3b70*/  @P3 BRA `(.L_x_125) ;  /* 0x00000000000c3947 */ /* 0x000fea0003800000 */
[----:B------:R-:W5:Y:S02]  /*3b80*/  LDG.E.U8 R101, desc[UR36][R10.64+0x51] ;  /* 0x000051240a657981 */ /* 0x000f64000c1e1100 */
[----:B-----5:R-:W-:-:S05]  /*3b90*/  PRMT R0, R101, 0x8880, RZ ;  /* 0x0000888065007816 */ /* 0x020fca00000000ff */
[----:B------:R-:W-:-:S07]  /*3ba0*/  IMAD R3, R0, R91, RZ ;  /* 0x0000005b00037224 */ /* 0x000fce00078e02ff */
.L_x_125:
[----:B------:R-:W-:Y:S05]  /*3bb0*/  BSYNC B1 ;  /* 0x0000000000017941 */ /* 0x000fea0003800000 */
.L_x_124:
[----:B------:R-:W-:Y:S01]  /*3bc0*/  @!P3 IMAD R67, R67, R90, R3 ;  /* 0x0000005a4343b224 */ /* 0x000fe200078e0203 */
[----:B------:R-:W-:Y:S04]  /*3bd0*/  BSSY B1, `(.L_x_126) ;  /* 0x0000006000017945 */ /* 0x000fe80003800000 */
[----:B------:R0:W-:Y:S01]  /*3be0*/  @!P3 STG.E.U8 desc[UR36][R6.64+0x51], R67 ;  /* 0x000051430600b986 */ /* 0x0001e2000c101124 */
[----:B------:R-:W-:Y:S05]  /*3bf0*/  @P5 BRA `(.L_x_127) ;  /* 0x00000000000c5947 */ /* 0x000fea0003800000 */
[----:B------:R-:W5:Y:S02]  /*3c00*/  LDG.E.U8 R101, desc[UR36][R8.64+0x58] ;  /* 0x0000582408657981 */ /* 0x000f64000c1e1100 */
[----:B-----5:R-:W-:-:S05]  /*3c10*/  PRMT R0, R101, 0x8880, RZ ;  /* 0x0000888065007816 */ /* 0x020fca00000000ff */
[----:B------:R-:W-:-:S07]  /*3c20*/  IMAD R3, R0, R91, RZ ;  /* 0x0000005b00037224 */ /* 0x000fce00078e02ff */
.L_x_127:
[----:B------:R-:W-:Y:S05]  /*3c30*/  BSYNC B1 ;  /* 0x0000000000017941 */ /* 0x000fea0003800000 */
.L_x_126:
[----:B---3--:R-:W-:Y:S01]  /*3c40*/  @!P5 IMAD R13, R68, R90, R3 ;  /* 0x0000005a440dd224 */ /* 0x008fe200078e0203 */
[----:B------:R-:W-:Y:S04]  /*3c50*/  BSSY B1, `(.L_x_128) ;  /* 0x0000006000017945 */ /* 0x000fe80003800000 */
[----:B------:R3:W-:Y:S01]  /*3c60*/  @!P5 STG.E.U8 desc[UR36][R4.64+0x58], R13 ;  /* 0x0000580d0400d986 */ /* 0x0007e2000c101124 */
[----:B------:R-:W-:Y:S05]  /*3c70*/  @P2 BRA `(.L_x_129) ;  /* 0x00000000000c2947 */ /* 0x000fea0003800000 */
[----:B------:R-:W5:Y:S02]  /*3c80*/  LDG.E.U8 R101, desc[UR36][R8.64+0x59] ;  /* 0x0000592408657981 */ /* 0x000f64000c1e1100 */
[----:B-----5:R-:W-:-:S05]  /*3c90*/  PRMT R0, R101, 0x8880, RZ ;  /* 0x0000888065007816 */ /* 0x020fca00000000ff */
[----:B------:R-:W-:-:S07]  /*3ca0*/  IMAD R3, R0, R91, RZ ;  /* 0x0000005b00037224 */ /* 0x000fce00078e02ff */
.L_x_129:
[----:B------:R-:W-:Y:S05]  /*3cb0*/  BSYNC B1 ;  /* 0x0000000000017941 */ /* 0x000fea0003800000 */
.L_x_128:
        /* <DEDUP_REMOVED lines=11> */
.L_x_131:
[----:B------:R-:W-:Y:S05]  /*3d70*/  BSYNC B1 ;  /* 0x0000000000017941 */ /* 0x000fea0003800000 */
.L_x_130:
[----:B---3--:R-:W-:Y:S01]  /*3d80*/  @!P4 IMAD R13, R70, R90, R3 ;  /* 0x0000005a460dc224 */ /* 0x008fe200078e0203 */
[----:B------:R-:W-:Y:S04]  /*3d90*/  BSSY B1, `(.L_x_132) ;  /* 0x0000006000017945 */ /* 0x000fe80003800000 */
[----:B------:R3:W-:Y:S01]  /*3da0*/  @!P4 STG.E.U8 desc[UR36][R6.64+0x58], R13 ;  /* 0x0000580d0600c986 */ /* 0x0007e2000c101124 */
[----:B------:R-:W-:Y:S05]  /*3db0*/  @P3 BRA `(.L_x_133) ;  /* 0x00000000000c3947 */ /* 0x000fea0003800000 */
[----:B------:R-:W5:Y:S02]  /*3dc0*/  LDG.E.U8 R101, desc[UR36][R10.64+0x59] ;  /* 0x000059240a657981 */ /* 0x000f64000c1e1100 */
[----:B-----5:R-:W-:-:S05]  /*3dd0*/  PRMT R0, R101, 0x8880, RZ ;  /* 0x0000888065007816 */ /* 0x020fca00000000ff */
[----:B------:R-:W-:-:S07]  /*3de0*/  IMAD R3, R0, R91, RZ ;  /* 0x0000005b00037224 */ /* 0x000fce00078e02ff */
.L_x_133:
[----:B------:R-:W-:Y:S05]  /*3df0*/  BSYNC B1 ;  /* 0x0000000000017941 */ /* 0x000fea0003800000 */
.L_x_132:
[----:B------:R-:W-:Y:S01]  /*3e00*/  @!P3 IMAD R71, R71, R90, R3 ;  /* 0x0000005a4747b224 */ /* 0x000fe200078e0203 */
[----:B------:R-:W-:Y:S04]  /*3e10*/  BSSY B1, `(.L_x_134) ;  /* 0x0000006000017945 */ /* 0x000fe80003800000 */
[----:B------:R0:W-:Y:S01]  /*3e20*/  @!P3 STG.E.U8 desc[UR36][R6.64+0x59], R71 ;  /* 0x000059470600b986 */ /* 0x0001e2000c101124 */
[----:B------:R-:W-:Y:S05]  /*3e30*/  @P5 BRA `(.L_x_135) ;  /* 0x00000000000c5947 */ /* 0x000fea0003800000 */
[----:B------:R-:W5:Y:S02]  /*3e40*/  LDG.E.U8 R101, desc[UR36][R8.64+0x60] ;  /* 0x0000602408657981 */ /* 0x000f64000c1e1100 */
[----:B-----5:R-:W-:-:S05]  /*3e50*/  PRMT R0, R101, 0x8880, RZ ;  /* 0x0000888065007816 */ /* 0x020fca00000000ff */
[----:B------:R-:W-:-:S07]  /*3e60*/  IMAD R3, R0, R91, RZ ;  /* 0x0000005b00037224 */ /* 0x000fce00078e02ff */
.L_x_135:
[----:B------:R-:W-:Y:S05]  /*3e70*/  BSYNC B1 ;  /* 0x0000000000017941 */ /* 0x000fea0003800000 */
.L_x_134:
[----:B---3--:R-:W-:Y:S01]  /*3e80*/  @!P5 IMAD R13, R72, R90, R3 ;  /* 0x0000005a480dd224 */ /* 0x008fe200078e0203 */
[----:B------:R-:W-:Y:S04]  /*3e90*/  BSSY B1, `(.L_x_136) ;  /* 0x0000006000017945 */ /* 0x000fe80003800000 */
[----:B------:R3:W-:Y:S01]  /*3ea0*/  @!P5 STG.E.U8 desc[UR36][R4.64+0x60], R13 ;  /* 0x0000600d0400d986 */ /* 0x0007e2000c101124 */
[----:B------:R-:W-:Y:S05]  /*3eb0*/  @P2 BRA `(.L_x_137) ;  /* 0x00000000000c2947 */ /* 0x000fea0003800000 */
[----:B------:R-:W5:Y:S02]  /*3ec0*/  LDG.E.U8 R101, desc[UR36][R8.64+0x61] ;  /* 0x0000612408657981 */ /* 0x000f64000c1e1100 */
[----:B-----5:R-:W-:-:S05]  /*3ed0*/  PRMT R0, R101, 0x8880, RZ ;  /* 0x0000888065007816 */ /* 0x020fca00000000ff */
[----:B------:R-:W-:-:S07]  /*3ee0*/  IMAD R3, R0, R91, RZ ;  /* 0x0000005b00037224 */ /* 0x000fce00078e02ff */
.L_x_137:
[----:B------:R-:W-:Y:S05]  /*3ef0*/  BSYNC B1 ;  /* 0x0000000000017941 */ /* 0x000fea0003800000 */
.L_x_136:
        /* <DEDUP_REMOVED lines=11> */
.L_x_139:
[----:B------:R-:W-:Y:S05]  /*3fb0*/  BSYNC B1 ;  /* 0x0000000000017941 */ /* 0x000fea0003800000 */
.L_x_138:
[----:B---3--:R-:W-:Y:S01]  /*3fc0*/  @!P4 IMAD R13, R74, R90, R3 ;  /* 0x0000005a4a0dc224 */ /* 0x008fe200078e0203 */
[----:B------:R-:W-:Y:S04]  /*3fd0*/  BSSY B1, `(.L_x_140) ;  /* 0x0000006000017945 */ /* 0x000fe80003800000 */
[----:B------:R3:W-:Y:S01]  /*3fe0*/  @!P4 STG.E.U8 desc[UR36][R6.64+0x60], R13 ;  /* 0x0000600d0600c986 */ /* 0x0007e2000c101124 */
[----:B------:R-:W-:Y:S05]  /*3ff0*/  @P3 BRA `(.L_x_141) ;  /* 0x00000000000c3947 */ /* 0x000fea0003800000 */
[----:B------:R-:W5:Y:S02]  /*4000*/  LDG.E.U8 R101, desc[UR36][R10.64+0x61] ;  /* 0x000061240a657981 */ /* 0x000f64000c1e1100 */
[----:B-----5:R-:W-:-:S05]  /*4010*/  PRMT R0, R101, 0x8880, RZ ;  /* 0x0000888065007816 */ /* 0x020fca00000000ff */
[----:B------:R-:W-:-:S07]  /*4020*/  IMAD R3, R0, R91, RZ ;  /* 0x0000005b00037224 */ /* 0x000fce00078e02ff */
.L_x_141:
[----:B------:R-:W-:Y:S05]  /*4030*/  BSYNC B1 ;  /* 0x0000000000017941 */ /* 0x000fea0003800000 */
.L_x_140:
[----:B------:R-:W-:Y:S01]  /*4040*/  @!P3 IMAD R75, R75, R90, R3 ;  /* 0x0000005a4b4bb224 */ /* 0x000fe200078e0203 */
[----:B------:R-:W-:Y:S04]  /*4050*/  BSSY B1, `(.L_x_142) ;  /* 0x0000006000017945 */ /* 0x000fe80003800000 */
[----:B------:R0:W-:Y:S01]  /*4060*/  @!P3 STG.E.U8 desc[UR36][R6.64+0x61], R75 ;  /* 0x0000614b0600b986 */ /* 0x0001e2000c101124 */
[----:B------:R-:W-:Y:S05]  /*4070*/  @P5 BRA `(.L_x_143) ;  /* 0x00000000000c5947 */ /* 0x000fea0003800000 */
[----:B------:R-:W5:Y:S02]  /*4080*/  LDG.E.U8 R101, desc[UR36][R8.64+0x68] ;  /* 0x0000682408657981 */ /* 0x000f64000c1e1100 */
[----:B-----5:R-:W-:-:S05]  /*4090*/  PRMT R0, R101, 0x8880, RZ ;  /* 0x0000888065007816 */ /* 0x020fca00000000ff */
[----:B------:R-:W-:-:S07]  /*40a0*/  IMAD R3, R0, R91, RZ ;  /* 0x0000005b00037224 */ /* 0x000fce00078e02ff */
.L_x_143:
[----:B------:R-:W-:Y:S05]  /*40b0*/  BSYNC B1 ;  /* 0x0000000000017941 */ /* 0x000fea0003800000 */
.L_x_142:
[----:B---3--:R-:W-:Y:S01]  /*40c0*/  @!P5 IMAD R13, R76, R90, R3 ;  /* 0x0000005a4c0dd224 */ /* 0x008fe200078e0203 */
[----:B------:R-:W-:Y:S04]  /*40d0*/  BSSY B1, `(.L_x_144) ;  /* 0x0000006000017945 */ /* 0x000fe80003800000 */
[----:B------:R3:W-:Y:S01]  /*40e0*/  @!P5 STG.E.U8 desc[UR36][R4.64+0x68], R13 ;  /* 0x0000680d0400d986 */ /* 0x0007e2000c101124 */
[----:B------:R-:W-:Y:S05]  /*40f0*/  @P2 BRA `(.L_x_145) ;  /* 0x00000000000c2947 */ /* 0x000fea0003800000 */
[----:B------:R-:W5:Y:S02]  /*4100*/  LDG.E.U8 R101, desc[UR36][R8.64+0x69] ;  /* 0x0000692408657981 */ /* 0x000f64000c1e1100 */
[----:B-----5:R-:W-:-:S05]  /*4110*/  PRMT R0, R101, 0x8880, RZ ;  /* 0x0000888065007816 */ /* 0x020fca00000000ff */
[----:B------:R-:W-:-:S07]  /*4120*/  IMAD R3, R0, R91, RZ ;  /* 0x0000005b00037224 */ /* 0x000fce00078e02ff */
.L_x_145:
[----:B------:R-:W-:Y:S05]  /*4130*/  BSYNC B1 ;  /* 0x0000000000017941 */ /* 0x000fea0003800000 */
.L_x_144:
        /* <DEDUP_REMOVED lines=11> */
.L_x_147:
[----:B------:R-:W-:Y:S05]  /*41f0*/  BSYNC B1 ;  /* 0x0000000000017941 */ /* 0x000fea0003800000 */
.L_x_146:
[----:B---3--:R-:W-:Y:S01]  /*4200*/  @!P4 IMAD R13, R78, R90, R3 ;  /* 0x0000005a4e0dc224 */ /* 0x008fe200078e0203 */
[----:B------:R-:W-:Y:S04]  /*4210*/  BSSY B1, `(.L_x_148) ;  /* 0x0000006000017945 */ /* 0x000fe80003800000 */
[----:B------:R3:W-:Y:S01]  /*4220*/  @!P4 STG.E.U8 desc[UR36][R6.64+0x68], R13 ;  /* 0x0000680d0600c986 */ /* 0x0007e2000c101124 */
[----:B------:R-:W-:Y:S05]  /*4230*/  @P3 BRA `(.L_x_149) ;  /* 0x00000000000c3947 */ /* 0x000fea0003800000 */
[----:B------:R-:W5:Y:S02]  /*4240*/  LDG.E.U8 R101, desc[UR36][R10.64+0x69] ;  /* 0x000069240a657981 */ /* 0x000f64000c1e1100 */
[----:B-----5:R-:W-:-:S05]  /*4250*/  PRMT R0, R101, 0x8880, RZ ;  /* 0x0000888065007816 */ /* 0x020fca00000000ff */
[----:B------:R-:W-:-:S07]  /*4260*/  IMAD R3, R0, R91, RZ ;  /* 0x0000005b00037224 */ /* 0x000fce00078e02ff */
.L_x_149:
[----:B------:R-:W-:Y:S05]  /*4270*/  BSYNC B1 ;  /* 0x0000000000017941 */ /* 0x000fea0003800000 */
.L_x_148:
[----:B------:R-:W-:Y:S01]  /*4280*/  @!P3 IMAD R79, R79, R90, R3 ;  /* 0x0000005a4f4fb224 */ /* 0x000fe200078e0203 */
[----:B------:R-:W-:Y:S04]  /*4290*/  BSSY B1, `(.L_x_150) ;  /* 0x0000006000017945 */ /* 0x000fe80003800000 */
[----:B------:R0:W-:Y:S01]  /*42a0*/  @!P3 STG.E.U8 desc[UR36][R6.64+0x69], R79 ;  /* 0x0000694f0600b986 */ /* 0x0001e2000c101124 */
[----:B------:R-:W-:Y:S05]  /*42b0*/  @P5 BRA `(.L_x_151) ;  /* 0x00000000000c5947 */ /* 0x000fea0003800000 */
[----:B------:R-:W5:Y:S02]  /*42c0*/  LDG.E.U8 R101, desc[UR36][R8.64+0x70] ;  /* 0x0000702408657981 */ /* 0x000f64000c1e1100 */
[----:B-----5:R-:W-:-:S05]  /*42d0*/  PRMT R0, R101, 0x8880, RZ ;  /* 0x0000888065007816 */ /* 0x020fca00000000ff */
[----:B------:R-:W-:-:S07]  /*42e0*/  IMAD R3, R0, R91, RZ ;  /* 0x0000005b00037224 */ /* 0x000fce00078e02ff */
.L_x_151:
[----:B------:R-:W-:Y:S05]  /*42f0*/  BSYNC B1 ;  /* 0x0000000000017941 */ /* 0x000fea0003800000 */
.L_x_150:
[----:B---3--:R-:W-:Y:S01]  /*4300*/  @!P5 IMAD R13, R80, R90, R3 ;  /* 0x0000005a500dd224 */ /* 0x008fe200078e0203 */
[----:B------:R-:W-:Y:S04]  /*4310*/  BSSY B1, `(.L_x_152) ;  /* 0x0000006000017945 */ /* 0x000fe80003800000 */
[----:B------:R3:W-:Y:S01]  /*4320*/  @!P5 STG.E.U8 desc[UR36][R4.64+0x70], R13 ;  /* 0x0000700d0400d986 */ /* 0x0007e2000c101124 */
[----:B------:R-:W-:Y:S05]  /*4330*/  @P2 BRA `(.L_x_153) ;  /* 0x00000000000c2947 */ /* 0x000fea0003800000 */
[----:B------:R-:W5:Y:S02]  /*4340*/  LDG.E.U8 R101, desc[UR36][R8.64+0x71] ;  /* 0x0000712408657981 */ /* 0x000f64000c1e1100 */
[----:B-----5:R-:W-:-:S05]  /*4350*/  PRMT R0, R101, 0x8880, RZ ;  /* 0x0000888065007816 */ /* 0x020fca00000000ff */
[----:B------:R-:W-:-:S07]  /*4360*/  IMAD R3, R0, R91, RZ ;  /* 0x0000005b00037224 */ /* 0x000fce00078e02ff */
.L_x_153:
[----:B------:R-:W-:Y:S05]  /*4370*/  BSYNC B1 ;  /* 0x0000000000017941 */ /* 0x000fea0003800000 */
.L_x_152:
[----:B------:R-:W-:Y:S01]  /*4380*/  ISETP.LT.OR P4, PT, R19, 0x71, !P0 ;  /* 0x000000711300780c */ /* 0x000fe20004781670 */
[----:B------:R-:W-:Y:S01]  /*4390*/  @!P2 IMAD R81, R81, R90, R3 ;  /* 0x0000005a5151a224 */ /* 0x000fe200078e0203 */
[----:B------:R-:W-:Y:S01]  /*43a0*/  BSSY B1, `(.L_x_154) ;  /* 0x000000a000017945 */ /* 0x000fe20003800000 */
[C---:B------:R-:W-:Y:S02]  /*43b0*/  ISETP.LT.OR P3, PT, R19.reuse, 0x72, !P0 ;  /* 0x000000721300780c */ /* 0x040fe40004761670 */
[C---:B------:R-:W-:Y:S01]  /*43c0*/  ISETP.LT.OR P5, PT, R19.reuse, 0x79, !P0 ;  /* 0x000000791300780c */ /* 0x040fe200047a1670 */
[----:B------:R0:W-:Y:S01]  /*43d0*/  @!P2 STG.E.U8 desc[UR36][R4.64+0x71], R81 ;  /* 0x000071510400a986 */ /* 0x0001e2000c101124 */
[C---:B------:R-:W-:Y:S02]  /*43e0*/  ISETP.LT.OR P2, PT, R19.reuse, 0x79, !P1 ;  /* 0x000000791300780c */ /* 0x040fe40004f41670 */
[----:B------:R-:W-:-:S04]  /*43f0*/  ISETP.LT.OR P1, PT, R19, 0x7a, !P1 ;  /* 0x0000007a1300780c */ /* 0x000fc80004f21670 */
[----:B------:R-:W-:Y:S09]  /*4400*/  @P4 BRA `(.L_x_155) ;  /* 0x00000000000c4947 */ /* 0x000ff20003800000 */
[----:B------:R-:W5:Y:S02]  /*4410*/  LDG.E.U8 R101, desc[UR36][R10.64+0x70] ;  /* 0x000070240a657981 */ /* 0x000f64000c1e1100 */
[----:B-----5:R-:W-:-:S05]  /*4420*/  PRMT R0, R101, 0x8880, RZ ;  /* 0x0000888065007816 */ /* 0x020fca00000000ff */
[----:B------:R-:W-:-:S07]  /*4430*/  IMAD R3, R0, R91, RZ ;  /* 0x0000005b00037224 */ /* 0x000fce00078e02ff */
.L_x_155:
[----:B------:R-:W-:Y:S05]  /*4440*/  BSYNC B1 ;  /* 0x0000000000017941 */ /* 0x000fea0003800000 */
.L_x_154:
[----:B---3--:R-:W-:Y:S01]  /*4450*/  @!P4 IMAD R13, R82, R90, R3 ;  /* 0x0000005a520dc224 */ /* 0x008fe200078e0203 */
[----:B------:R-:W-:Y:S04]  /*4460*/  BSSY B1, `(.L_x_156) ;  /* 0x0000006000017945 */ /* 0x000fe80003800000 */
[----:B------:R3:W-:Y:S01]  /*4470*/  @!P4 STG.E.U8 desc[UR36][R6.64+0x70], R13 ;  /* 0x0000700d0600c986 */ /* 0x0007e2000c101124 */
[----:B------:R-:W-:Y:S05]  /*4480*/  @P3 BRA `(.L_x_157) ;  /* 0x00000000000c3947 */ /* 0x000fea0003800000 */
[----:B------:R-:W5:Y:S02]  /*4490*/  LDG.E.U8 R101, desc[UR36][R10.64+0x71] ;  /* 0x000071240a657981 */ /* 0x000f64000c1e1100 */
[----:B-----5:R-:W-:-:S05]  /*44a0*/  PRMT R0, R101, 0x8880, RZ ;  /* 0x0000888065007816 */ /* 0x020fca00000000ff */
[----:B------:R-:W-:-:S07]  /*44b0*/  IMAD R3, R0, R91, RZ ;  /* 0x0000005b00037224 */ /* 0x000fce00078e02ff */
.L_x_157:
[----:B------:R-:W-:Y:S05]  /*44c0*/  BSYNC B1 ;  /* 0x0000000000017941 */ /* 0x000fea0003800000 */
.L_x_156:
[----:B------:R-:W-:Y:S01]  /*44d0*/  @!P3 IMAD R83, R83, R90, R3 ;  /* 0x0000005a5353b224 */ /* 0x000fe200078e0203 */
[----:B------:R-:W-:Y:S04]  /*44e0*/  BSSY B1, `(.L_x_158) ;  /* 0x0000006000017945 */ /* 0x000fe80003800000 */
[----:B------:R0:W-:Y:S01]  /*44f0*/  @!P3 STG.E.U8 desc[UR36][R6.64+0x71], R83 ;  /* 0x000071530600b986 */ /* 0x0001e2000c101124 */
[----:B------:R-:W-:Y:S05]  /*4500*/  @P2 BRA `(.L_x_159) ;  /* 0x00000000000c2947 */ /* 0x000fea0003800000 */
[----:B------:R-:W5:Y:S02]  /*4510*/  LDG.E.U8 R101, desc[UR36][R8.64+0x78] ;  /* 0x0000782408657981 */ /* 0x000f64000c1e1100 */
[----:B-----5:R-:W-:-:S05]  /*4520*/  PRMT R0, R101, 0x8880, RZ ;  /* 0x0000888065007816 */ /* 0x020fca00000000ff */
[----:B------:R-:W-:-:S07]  /*4530*/  IMAD R3, R0, R91, RZ ;  /* 0x0000005b00037224 */ /* 0x000fce00078e02ff */
.L_x_159:
[----:B------:R-:W-:Y:S05]  /*4540*/  BSYNC B1 ;  /* 0x0000000000017941 */ /* 0x000fea0003800000 */
.L_x_158:
[----:B---3--:R-:W-:Y:S01]  /*4550*/  @!P2 IMAD R13, R84, R90, R3 ;  /* 0x0000005a540da224 */ /* 0x008fe200078e0203 */
[----:B------:R-:W-:Y:S04]  /*4560*/  BSSY B1, `(.L_x_160) ;  /* 0x0000006000017945 */ /* 0x000fe80003800000 */
[----:B------:R3:W-:Y:S01]  /*4570*/  @!P2 STG.E.U8 desc[UR36][R4.64+0x78], R13 ;  /* 0x0000780d0400a986 */ /* 0x0007e2000c101124 */
[----:B------:R-:W-:Y:S05]  /*4580*/  @P1 BRA `(.L_x_161) ;  /* 0x00000000000c1947 */ /* 0x000fea0003800000 */
[----:B------:R-:W5:Y:S02]  /*4590*/  LDG.E.U8 R101, desc[UR36][R8.64+0x79] ;  /* 0x0000792408657981 */ /* 0x000f64000c1e1100 */
[----:B-----5:R-:W-:-:S05]  /*45a0*/  PRMT R0, R101, 0x8880, RZ ;  /* 0x0000888065007816 */ /* 0x020fca00000000ff */
[----:B------:R-:W-:-:S07]  /*45b0*/  IMAD R3, R0, R91, RZ ;  /* 0x0000005b00037224 */ /* 0x000fce00078e02ff */
.L_x_161:
[----:B------:R-:W-:Y:S05]  /*45c0*/  BSYNC B1 ;  /* 0x0000000000017941 */ /* 0x000fea0003800000 */
.L_x_160:
[----:B------:R-:W-:Y:S01]  /*45d0*/  @!P1 IMAD R85, R85, R90, R3 ;  /* 0x0000005a55559224 */ /* 0x000fe200078e0203 */
[----:B------:R-:W-:Y:S04]  /*45e0*/  BSSY B1, `(.L_x_162) ;  /* 0x0000006000017945 */ /* 0x000fe80003800000 */
[----:B------:R0:W-:Y:S01]  /*45f0*/  @!P1 STG.E.U8 desc[UR36][R4.64+0x79], R85 ;  /* 0x0000795504009986 */ /* 0x0001e2000c101124 */
[----:B------:R-:W-:Y:S05]  /*4600*/  @P5 BRA `(.L_x_163) ;  /* 0x00000000000c5947 */ /* 0x000fea0003800000 */
[----:B------:R-:W5:Y:S02]  /*4610*/  LDG.E.U8 R101, desc[UR36][R10.64+0x78] ;  /* 0x000078240a657981 */ /* 0x000f64000c1e1100 */
[----:B-----5:R-:W-:-:S05]  /*4620*/  PRMT R0, R101, 0x8880, RZ ;  /* 0x0000888065007816 */ /* 0x020fca00000000ff */
[----:B------:R-:W-:-:S07]  /*4630*/  IMAD R3, R0, R91, RZ ;  /* 0x0000005b00037224 */ /* 0x000fce00078e02ff */
.L_x_163:
[----:B------:R-:W-:Y:S05]  /*4640*/  BSYNC B1 ;  /* 0x0000000000017941 */ /* 0x000fea0003800000 */
.L_x_162:
[----:B0123--:R-:W-:Y:S01]  /*4650*/  @!P5 IMAD R5, R86, R90, R3 ;  /* 0x0000005a5605d224 */ /* 0x00ffe200078e0203 */
[----:B------:R-:W-:Y:S01]  /*4660*/  ISETP.LT.OR P0, PT, R19, 0x7a, !P0 ;  /* 0x0000007a1300780c */ /* 0x000fe20004701670 */
[----:B------:R-:W-:Y:S03]  /*4670*/  BSSY B1, `(.L_x_164) ;  /* 0x0000006000017945 */ /* 0x000fe60003800000 */
[----:B------:R0:W-:Y:S09]  /*4680*/  @!P5 STG.E.U8 desc[UR36][R6.64+0x78], R5 ;  /* 0x000078050600d986 */ /* 0x0001f2000c101124 */
[----:B------:R-:W-:Y:S05]  /*4690*/  @P0 BRA `(.L_x_165) ;  /* 0x00000000000c0947 */ /* 0x000fea0003800000 */
[----:B------:R-:W2:Y:S02]  /*46a0*/  LDG.E.U8 R101, desc[UR36][R10.64+0x79] ;  /* 0x000079240a657981 */ /* 0x000ea4000c1e1100 */
[----:B--2---:R-:W-:-:S05]  /*46b0*/  PRMT R0, R101, 0x8880, RZ ;  /* 0x0000888065007816 */ /* 0x004fca00000000ff */
[----:B------:R-:W-:-:S07]  /*46c0*/  IMAD R3, R0, R91, RZ ;  /* 0x0000005b00037224 */ /* 0x000fce00078e02ff */
.L_x_165:
[----:B------:R-:W-:Y:S05]  /*46d0*/  BSYNC B1 ;  /* 0x0000000000017941 */ /* 0x000fea0003800000 */
.L_x_164:
[----:B------:R-:W-:Y:S01]  /*46e0*/  IMAD R3, R87, R90, R3 ;  /* 0x0000005a57037224 */ /* 0x000fe200078e0203 */
[----:B------:R-:W-:Y:S06]  /*46f0*/  @P0 BRA `(.L_x_166) ;  /* 0x0000000c00100947 */ /* 0x000fec0003800000 */
[----:B------:R1:W-:Y:S01]  /*4700*/  STG.E.U8 desc[UR36][R6.64+0x79], R3 ;  /* 0x0000790306007986 */ /* 0x0003e2000c101124 */
[----:B------:R-:W-:Y:S05]  /*4710*/  BRA `(.L_x_166) ;  /* 0x0000000c00087947 */ /* 0x000fea0003800000 */
.L_x_37:
[C---:B------:R-:W-:Y:S02]  /*4720*/  ISETP.GE.AND P1, PT, R20.reuse, 0x1, PT ;  /* 0x000000011400780c */ /* 0x040fe40003f26270 */
[----:B------:R-:W-:Y:S02]  /*4730*/  ISETP.GE.AND P0, PT, R20, 0x9, PT ;  /* 0x000000091400780c */ /* 0x000fe40003f06270 */
[C---:B------:R-:W-:Y:S02]  /*4740*/  ISETP.LT.OR P4, PT, R19.reuse, 0x1, !P1 ;  /* 0x000000011300780c */ /* 0x040fe40004f81670 */
[C---:B------:R-:W-:Y:S02]  /*4750*/  ISETP.LT.OR P3, PT, R19.reuse, 0x2, !P1 ;  /* 0x000000021300780c */ /* 0x040fe40004f61670 */
[C---:B------:R-:W-:Y:S02]  /*4760*/  ISETP.LT.OR P2, PT, R19.reuse, 0x1, !P0 ;  /* 0x000000011300780c */ /* 0x040fe40004741670 */
[----:B------:R-:W-:-:S07]  /*4770*/  ISETP.LT.OR P5, PT, R19, 0x2, !P0 ;  /* 0x000000021300780c */ /* 0x000fce00047a1670 */
[-C--:B------:R-:W-:Y:S02]  /*4780*/  @!P4 IMAD R3, R24, R90.reuse, RZ ;  /* 0x0000005a1803c224 */ /* 0x080fe400078e02ff */
[-C--:B------:R-:W-:Y:S02]  /*4790*/  @!P3 IMAD R25, R25, R90.reuse, RZ ;  /* 0x0000005a1919b224 */ /* 0x080fe400078e02ff */
[-C--:B------:R-:W-:Y:S01]  /*47a0*/  @!P2 IMAD R9, R26, R90.reuse, RZ ;  /* 0x0000005a1a09a224 */ /* 0x080fe200078e02ff */
[----:B------:R0:W-:Y:S01]  /*47b0*/  @!P4 STG.E.U8 desc[UR36][R4.64], R3 ;  /* 0x000000030400c986 */ /* 0x0001e2000c101124 */
[----:B------:R-:W-:Y:S01]  /*47c0*/  ISETP.LT.OR P4, PT, R19, 0x9, !P1 ;  /* 0x000000091300780c */ /* 0x000fe20004f81670 */
[----:B------:R-:W-:Y:S02]  /*47d0*/  @!P5 IMAD R27, R27, R90, RZ ;  /* 0x0000005a1b1bd224 */ /* 0x000fe400078e02ff */
[----:B------:R-:W-:Y:S01]  /*47e0*/  @!P3 STG.E.U8 desc[UR36][R4.64+0x1], R25 ;  /* 0x000001190400b986 */ /* 0x000fe2000c101124 */
[----:B------:R-:W-:-:S03]  /*47f0*/  ISETP.LT.OR P3, PT, R19, 0xa, !P1 ;  /* 0x0000000a1300780c */ /* 0x000fc60004f61670 */
[----:B------:R1:W-:Y:S01]  /*4800*/  @!P2 STG.E.U8 desc[UR36][R6.64], R9 ;  /* 0x000000090600a986 */ /* 0x0003e2000c101124 */
[----:B------:R-:W-:-:S03]  /*4810*/  ISETP.LT.OR P2, PT, R19, 0x9, !P0 ;  /* 0x000000091300780c */ /* 0x000fc60004741670 */
[----:B------:R-:W-:Y:S01]  /*4820*/  @!P5 STG.E.U8 desc[UR36][R6.64+0x1], R27 ;  /* 0x0000011b0600d986 */ /* 0x000fe2000c101124 */
[----:B------:R-:W-:Y:S01]  /*4830*/  ISETP.LT.OR P5, PT, R19, 0xa, !P0 ;  /* 0x0000000a1300780c */ /* 0x000fe200047a1670 */
[----:B------:R-:W-:-:S04]  /*4840*/  @!P4 IMAD R11, R28, R90, RZ ;  /* 0x0000005a1c0bc224 */ /* 0x000fc800078e02ff */
[-C--:B------:R-:W-:Y:S01]  /*4850*/  @!P3 IMAD R29, R29, R90.reuse, RZ ;  /* 0x0000005a1d1db224 */ /* 0x080fe200078e02ff */
[----:B------:R-:W-:Y:S01]  /*4860*/  @!P4 STG.E.U8 desc[UR36][R4.64+0x8], R11 ;  /* 0x0000080b0400c986 */ /* 0x000fe2000c101124 */
[C---:B------:R-:W-:Y:S02]  /*4870*/  ISETP.LT.OR P4, PT, R19.reuse, 0x11, !P1 ;  /* 0x000000111300780c */ /* 0x040fe40004f81670 */
[-C--:B0-----:R-:W-:Y:S01]  /*4880*/  @!P2 IMAD R3, R30, R90.reuse, RZ ;  /* 0x0000005a1e03a224 */ /* 0x081fe200078e02ff */
[----:B------:R-:W-:Y:S01]  /*4890*/  @!P3 STG.E.U8 desc[UR36][R4.64+0x9], R29 ;  /* 0x0000091d0400b986 */ /* 0x000fe2000c101124 */
[----:B------:R-:W-:Y:S02]  /*48a0*/  ISETP.LT.OR P3, PT, R19, 0x12, !P1 ;  /* 0x000000121300780c */ /* 0x000fe40004f61670 */
[----:B------:R-:W-:Y:S01]  /*48b0*/  @!P5 IMAD R31, R31, R90, RZ ;  /* 0x0000005a1f1fd224 */ /* 0x000fe200078e02ff */
[----:B------:R0:W-:Y:S01]  /*48c0*/  @!P2 STG.E.U8 desc[UR36][R6.64+0x8], R3 ;  /* 0x000008030600a986 */ /* 0x0001e2000c101124 */
[----:B------:R-:W-:-:S03]  /*48d0*/  ISETP.LT.OR P2, PT, R19, 0x11, !P0 ;  /* 0x000000111300780c */ /* 0x000fc60004741670 */
[----:B------:R-:W-:Y:S01]  /*48e0*/  @!P5 STG.E.U8 desc[UR36][R6.64+0x9], R31 ;  /* 0x0000091f0600d986 */ /* 0x000fe2000c101124 */
[----:B------:R-:W-:Y:S01]  /*48f0*/  ISETP.LT.OR P5, PT, R19, 0x12, !P0 ;  /* 0x000000121300780c */ /* 0x000fe200047a1670 */
[----:B-1----:R-:W-:-:S04]  /*4900*/  @!P4 IMAD R9, R32, R90, RZ ;  /* 0x0000005a2009c224 */ /* 0x002fc800078e02ff */
        /* <DEDUP_REMOVED lines=109> */
[----:B------:R1:W-:Y:S01]  /*4fe0*/  @!P4 STG.E.U8 desc[UR36][R4.64+0x58], R11 ;  /* 0x0000580b0400c986 */ /* 0x0003e2000c101124 */
        /* <DEDUP_REMOVED lines=13> */
[-C--:B-1----:R-:W-:Y:S01]  /*50c0*/  @!P2 IMAD R11, R74, R90.reuse, RZ ;  /* 0x0000005a4a0ba224 */ /* 0x082fe200078e02ff */
[----:B------:R-:W-:Y:S01]  /*50d0*/  @!P3 STG.E.U8 desc[UR36][R4.64+0x61], R73 ;  /* 0x000061490400b986 */ /* 0x000fe2000c101124 */
[----:B------:R-:W-:Y:S02]  /*50e0*/  ISETP.LT.OR P3, PT, R19, 0x6a, !P1 ;  /* 0x0000006a1300780c */ /* 0x000fe40004f61670 */
[----:B------:R-:W-:Y:S01]  /*50f0*/  @!P5 IMAD R75, R75, R90, RZ ;  /* 0x0000005a4b4bd224 */ /* 0x000fe200078e02ff */
[----:B------:R1:W-:Y:S01]  /*5100*/  @!P2 STG.E.U8 desc[UR36][R6.64+0x60], R11 ;  /* 0x0000600b0600a986 */ /* 0x0003e2000c101124 */
[----:B------:R-:W-:-:S03]  /*5110*/  ISETP.LT.OR P2, PT, R19, 0x69, !P0 ;  /* 0x000000691300780c */ /* 0x000fc60004741670 */
[----:B------:R-:W-:Y:S01]  /*5120*/  @!P5 STG.E.U8 desc[UR36][R6.64+0x61], R75 ;  /* 0x0000614b0600d986 */ /* 0x000fe2000c101124 */
[----:B------:R-:W-:Y:S01]  /*5130*/  ISETP.LT.OR P5, PT, R19, 0x6a, !P0 ;  /* 0x0000006a1300780c */ /* 0x000fe200047a1670 */
[----:B0-----:R-:W-:-:S04]  /*5140*/  @!P4 IMAD R3, R76, R90, RZ ;  /* 0x0000005a4c03c224 */ /* 0x001fc800078e02ff */
[-C--:B------:R-:W-:Y:S01]  /*5150*/  @!P3 IMAD R77, R77, R90.reuse, RZ ;  /* 0x0000005a4d4db224 */ /* 0x080fe200078e02ff */
[----:B------:R0:W-:Y:S01]  /*5160*/  @!P4 STG.E.U8 desc[UR36][R4.64+0x68], R3 ;  /* 0x000068030400c986 */ /* 0x0001e2000c101124 */
[C---:B------:R-:W-:Y:S02]  /*5170*/  ISETP.LT.OR P4, PT, R19.reuse, 0x72, !P1 ;  /* 0x000000721300780c */ /* 0x040fe40004f81670 */
[-C--:B--2---:R-:W-:Y:S01]  /*5180*/  @!P2 IMAD R9, R78, R90.reuse, RZ ;  /* 0x0000005a4e09a224 */ /* 0x084fe200078e02ff */
[----:B------:R-:W-:Y:S01]  /*5190*/  @!P3 STG.E.U8 desc[UR36][R4.64+0x69], R77 ;  /* 0x0000694d0400b986 */ /* 0x000fe2000c101124 */
[----:B------:R-:W-:Y:S02]  /*51a0*/  ISETP.LT.OR P3, PT, R19, 0x71, !P1 ;  /* 0x000000711300780c */ /* 0x000fe40004f61670 */
[----:B------:R-:W-:Y:S01]  /*51b0*/  @!P5 IMAD R79, R79, R90, RZ ;  /* 0x0000005a4f4fd224 */ /* 0x000fe200078e02ff */
[----:B------:R-:W-:Y:S01]  /*51c0*/  @!P2 STG.E.U8 desc[UR36][R6.64+0x68], R9 ;  /* 0x000068090600a986 */ /* 0x000fe2000c101124 */
[----:B------:R-:W-:-:S03]  /*51d0*/  ISETP.LT.OR P2, PT, R19, 0x71, !P0 ;  /* 0x000000711300780c */ /* 0x000fc60004741670 */
[----:B------:R-:W-:Y:S01]  /*51e0*/  @!P5 STG.E.U8 desc[UR36][R6.64+0x69], R79 ;  /* 0x0000694f0600d986 */ /* 0x000fe2000c101124 */
[----:B------:R-:W-:Y:S01]  /*51f0*/  ISETP.LT.OR P5, PT, R19, 0x79, !P0 ;  /* 0x000000791300780c */ /* 0x000fe200047a1670 */
[----:B------:R-:W-:-:S04]  /*5200*/  @!P4 IMAD R81, R81, R90, RZ ;  /* 0x0000005a5151c224 */ /* 0x000fc800078e02ff */
[-C--:B-1----:R-:W-:Y:S01]  /*5210*/  @!P3 IMAD R11, R80, R90.reuse, RZ ;  /* 0x0000005a500bb224 */ /* 0x082fe200078e02ff */
[----:B------:R-:W-:Y:S01]  /*5220*/  @!P4 STG.E.U8 desc[UR36][R4.64+0x71], R81 ;  /* 0x000071510400c986 */ /* 0x000fe2000c101124 */
[C---:B------:R-:W-:Y:S02]  /*5230*/  ISETP.LT.OR P4, PT, R19.reuse, 0x72, !P0 ;  /* 0x000000721300780c */ /* 0x040fe40004781670 */
[C---:B------:R-:W-:Y:S01]  /*5240*/  ISETP.LT.OR P0, PT, R19.reuse, 0x7a, !P0 ;  /* 0x0000007a1300780c */ /* 0x040fe20004701670 */
[----:B------:R1:W-:Y:S01]  /*5250*/  @!P3 STG.E.U8 desc[UR36][R4.64+0x70], R11 ;  /* 0x0000700b0400b986 */ /* 0x0003e2000c101124 */
[C---:B------:R-:W-:Y:S01]  /*5260*/  ISETP.LT.OR P3, PT, R19.reuse, 0x79, !P1 ;  /* 0x000000791300780c */ /* 0x040fe20004f61670 */
[----:B0-----:R-:W-:Y:S01]  /*5270*/  @!P2 IMAD R3, R82, R90, RZ ;  /* 0x0000005a5203a224 */ /* 0x001fe200078e02ff */
[----:B------:R-:W-:-:S04]  /*5280*/  ISETP.LT.OR P1, PT, R19, 0x7a, !P1 ;  /* 0x0000007a1300780c */ /* 0x000fc80004f21670 */
[----:B------:R2:W-:Y:S03]  /*5290*/  @!P2 STG.E.U8 desc[UR36][R6.64+0x70], R3 ;  /* 0x000070030600a986 */ /* 0x0005e6000c101124 */
[-C--:B------:R-:W-:Y:S02]  /*52a0*/  @!P4 IMAD R83, R83, R90.reuse, RZ ;  /* 0x0000005a5353c224 */ /* 0x080fe400078e02ff */
[-C--:B-1----:R-:W-:Y:S02]  /*52b0*/  @!P5 IMAD R11, R86, R90.reuse, RZ ;  /* 0x0000005a560bd224 */ /* 0x082fe400078e02ff */
[-C--:B------:R-:W-:Y:S01]  /*52c0*/  @!P3 IMAD R9, R84, R90.reuse, RZ ;  /* 0x0000005a5409b224 */ /* 0x080fe200078e02ff */
[----:B------:R2:W-:Y:S01]  /*52d0*/  @!P4 STG.E.U8 desc[UR36][R6.64+0x71], R83 ;  /* 0x000071530600c986 */ /* 0x0005e2000c101124 */
[-C--:B------:R-:W-:Y:S02]  /*52e0*/  @!P1 IMAD R85, R85, R90.reuse, RZ ;  /* 0x0000005a55559224 */ /* 0x080fe400078e02ff */
[----:B------:R-:W-:Y:S01]  /*52f0*/  @!P0 IMAD R87, R87, R90, RZ ;  /* 0x0000005a57578224 */ /* 0x000fe200078e02ff */
[----:B------:R2:W-:Y:S04]  /*5300*/  @!P3 STG.E.U8 desc[UR36][R4.64+0x78], R9 ;  /* 0x000078090400b986 */ /* 0x0005e8000c101124 */
[----:B------:R2:W-:Y:S04]  /*5310*/  @!P1 STG.E.U8 desc[UR36][R4.64+0x79], R85 ;  /* 0x0000795504009986 */ /* 0x0005e8000c101124 */
[----:B------:R2:W-:Y:S04]  /*5320*/  @!P5 STG.E.U8 desc[UR36][R6.64+0x78], R11 ;  /* 0x0000780b0600d986 */ /* 0x0005e8000c101124 */
[----:B------:R2:W-:Y:S02]  /*5330*/  @!P0 STG.E.U8 desc[UR36][R6.64+0x79], R87 ;  /* 0x0000795706008986 */ /* 0x0005e4000c101124 */
.L_x_166:
[----:B------:R-:W-:Y:S05]  /*5340*/  BSYNC B0 ;  /* 0x0000000000007941 */ /* 0x000fea0003800000 */
.L_x_36:
[----:B0-2---:R-:W2:Y:S01]  /*5350*/  LDL.64 R4, [R1] ;  /* 0x0000000001047983 */ /* 0x005ea20000100a00 */
[----:B------:R-:W-:Y:S01]  /*5360*/  ULDC.64 UR4, c[0x0][0x650] ;  /* 0x0001940000047ab9 */ /* 0x000fe20000000a00 */
[----:B------:R-:W-:Y:S02]  /*5370*/  IMAD.U32 R0, RZ, RZ, UR44 ;  /* 0x0000002cff007e24 */ /* 0x000fe4000f8e00ff */
[----:B------:R-:W-:Y:S02]  /*5380*/  IMAD.MOV.U32 R22, RZ, RZ, -0x1 ;  /* 0xffffffffff167424 */ /* 0x000fe400078e00ff */
[----:B------:R0:W-:Y:S01]  /*5390*/  SYNCS.ARRIVE.TRANS64.A1T0 RZ, [R0+UR48], RZ ;  /* 0x000000ff00ff79a7 */ /* 0x0001e20008100030 */
[----:B------:R-:W-:Y:S02]  /*53a0*/  IMAD.MOV.U32 R19, RZ, RZ, -0x1 ;  /* 0xffffffffff137424 */ /* 0x000fe400078e00ff */
[----:B------:R-:W-:Y:S01]  /*53b0*/  IMAD.MOV.U32 R18, RZ, RZ, -0x1 ;  /* 0xffffffffff127424 */ /* 0x000fe200078e00ff */
[----:B0-----:R-:W-:-:S02]  /*53c0*/  PRMT R0, RZ, 0x7610, R0 ;  /* 0x00007610ff007816 */ /* 0x001fc40000000000 */
[----:B--2---:R-:W-:-:S05]  /*53d0*/  LEA R16, P0, R4, R16, 0x1 ;  /* 0x0000001004107211 */ /* 0x004fca00078008ff */
[----:B------:R-:W-:Y:S01]  /*53e0*/  IMAD.X R17, R98, 0x1, R17, P0 ;  /* 0x0000000162117824 */ /* 0x000fe200000e0611 */
[----:B------:R-:W-:-:S04]  /*53f0*/  ISETP.GE.U32.AND P0, PT, R16, UR4, PT ;  /* 0x0000000410007c0c */ /* 0x000fc8000bf06070 */
[----:B------:R-:W-:-:S13]  /*5400*/  ISETP.GE.U32.AND.EX P0, PT, R17, UR5, PT, P0 ;  /* 0x0000000511007c0c */ /* 0x000fda000bf06100 */
[----:B------:R-:W-:Y:S05]  /*5410*/  @P0 BRA `(.L_x_167) ;  /* 0x0000000400500947 */ /* 0x000fea0003800000 */
[----:B------:R-:W0:Y:S01]  /*5420*/  LDC.64 R10, c[0x0][0x628] ;  /* 0x00018a00ff0a7b82 */ /* 0x000e220000000a00 */
[----:B------:R-:W2:Y:S01]  /*5430*/  S2R R19, SR_CTAID.X ;  /* 0x0000000000137919 */ /* 0x000ea20000002500 */
[----:B------:R-:W-:Y:S02]  /*5440*/  IMAD.MOV.U32 R8, RZ, RZ, R16 ;  /* 0x000000ffff087224 */ /* 0x000fe400078e0010 */
[----:B------:R-:W-:Y:S01]  /*5450*/  IMAD.MOV.U32 R9, RZ, RZ, R17 ;  /* 0x000000ffff097224 */ /* 0x000fe200078e0011 */
[----:B------:R-:W3:Y:S03]  /*5460*/  S2R R20, SR_CTAID.Y ;  /* 0x0000000000147919 */ /* 0x000ee60000002600 */
[----:B------:R-:W1:Y:S08]  /*5470*/  LDC R0, c[0x0][0x630] ;  /* 0x00018c00ff007b82 */ /* 0x000e700000000800 */
[----:B------:R-:W1:Y:S01]  /*5480*/  LDC.64 R14, c[0x0][0x620] ;  /* 0x00018800ff0e7b82 */ /* 0x000e620000000a00 */
[----:B0-----:R-:W-:-:S04]  /*5490*/  ISETP.NE.U32.AND P0, PT, R10, RZ, PT ;  /* 0x000000ff0a00720c */ /* 0x001fc80003f05070 */
[----:B------:R-:W-:-:S13]  /*54a0*/  ISETP.NE.AND.EX P0, PT, R11, RZ, PT, P0 ;  /* 0x000000ff0b00720c */ /* 0x000fda0003f05300 */
[----:B-123--:R-:W-:Y:S05]  /*54b0*/  @!P0 BRA `(.L_x_168) ;  /* 0x0000000000288947 */ /* 0x00efea0003800000 */
[----:B------:R-:W0:Y:S02]  /*54c0*/  LDC R3, c[0x0][0x634] ;  /* 0x00018d00ff037b82 */ /* 0x000e240000000800 */
[----:B0-----:R-:W-:-:S05]  /*54d0*/  IADD3 R3, P0, R16, R3, RZ ;  /* 0x0000000310037210 */ /* 0x001fca0007f1e0ff */
[----:B------:R-:W-:-:S04]  /*54e0*/  IMAD.X R13, RZ, RZ, R17, P0 ;  /* 0x000000ffff0d7224 */ /* 0x000fc800000e0611 */
[----:B------:R-:W-:-:S04]  /*54f0*/  IMAD.WIDE.U32 R4, R13, R10, RZ ;  /* 0x0000000a0d047225 */ /* 0x000fc800078e00ff */
[----:B----4-:R-:W-:-:S04]  /*5500*/  IMAD.WIDE.U32 R6, P0, R3, R11, R4 ;  /* 0x0000000b03067225 */ /* 0x010fc80007800004 */
[----:B------:R-:W-:-:S04]  /*5510*/  IMAD.WIDE.U32 R4, R3, R10, RZ ;  /* 0x0000000a03047225 */ /* 0x000fc800078e00ff */
[----:B------:R-:W-:Y:S01]  /*5520*/  IMAD.X R9, RZ, RZ, RZ, P0 ;  /* 0x000000ffff097224 */ /* 0x000fe200000e06ff */
[----:B------:R-:W-:Y:S01]  /*5530*/  IADD3 RZ, P0, R5, R6, RZ ;  /* 0x0000000605ff7210 */ /* 0x000fe20007f1e0ff */
[----:B------:R-:W-:-:S04]  /*5540*/  IMAD.MOV.U32 R8, RZ, RZ, R7 ;  /* 0x000000ffff087224 */ /* 0x000fc800078e0007 */
[----:B------:R-:W-:-:S08]  /*5550*/  IMAD.WIDE.U32.X R8, R13, R11, R8, P0 ;  /* 0x0000000b0d087225 */ /* 0x000fd000000e0408 */
.L_x_168:
[-CC-:B------:R-:W-:Y:S01]  /*5560*/  SHF.R.U64 R18, R8, R0.reuse, R9.reuse ;  /* 0x0000000008127219 */ /* 0x180fe20000001209 */
[----:B------:R-:W0:Y:S01]  /*5570*/  LDC.64 R24, c[0x0][0x640] ;  /* 0x00019000ff187b82 */ /* 0x000e220000000a00 */
[----:B------:R-:W-:Y:S01]  /*5580*/  SHF.R.U32.HI R0, RZ, R0, R9 ;  /* 0x00000000ff007219 */ /* 0x000fe20000011609 */
[----:B------:R-:W-:Y:S01]  /*5590*/  ULDC UR4, c[0x0][0x150] ;  /* 0x0000540000047ab9 */ /* 0x000fe20000000800 */
[----:B------:R-:W-:Y:S02]  /*55a0*/  IADD3 R3, P0, RZ, -R18, RZ ;  /* 0x80000012ff037210 */ /* 0x000fe40007f1e0ff */
[----:B----4-:R-:W-:-:S03]  /*55b0*/  I2FP.F32.U32 R7, R19 ;  /* 0x0000001300077245 */ /* 0x010fc60000201000 */
[----:B------:R-:W1:Y:S01]  /*55c0*/  LDC R6, c[0x0][0x618] ;  /* 0x00018600ff067b82 */ /* 0x000e620000000800 */
[----:B------:R-:W-:Y:S02]  /*55d0*/  IMAD.X R5, RZ, RZ, ~R0, P0 ;  /* 0x000000ffff057224 */ /* 0x000fe400000e0e00 */
[----:B------:R-:W-:Y:S01]  /*55e0*/  FMUL R7, R7, UR4 ;  /* 0x0000000407077c20 */ /* 0x000fe20008400000 */
[----:B------:R-:W-:Y:S01]  /*55f0*/  ULDC UR4, c[0x0][0x154] ;  /* 0x0000550000047ab9 */ /* 0x000fe20000000800 */
[-C--:B------:R-:W-:Y:S02]  /*5600*/  IMAD R0, R5, R14.reuse, RZ ;  /* 0x0000000e05007224 */ /* 0x080fe400078e02ff */
[C---:B------:R-:W-:Y:S01]  /*5610*/  IMAD.WIDE.U32 R4, R3.reuse, R14, R16 ;  /* 0x0000000e03047225 */ /* 0x040fe200078e0010 */
[----:B------:R-:W2:Y:S01]  /*5620*/  LDC R8, c[0x0][0x608] ;  /* 0x00018200ff087b82 */ /* 0x000ea20000000800 */
[----:B------:R-:W3:Y:S02]  /*5630*/  F2I.U32.TRUNC.NTZ R7, R7 ;  /* 0x0000000700077305 */ /* 0x000ee4000020f000 */
[----:B------:R-:W-:-:S04]  /*5640*/  IMAD R3, R3, R15, R0 ;  /* 0x0000000f03037224 */ /* 0x000fc800078e0200 */
[----:B------:R-:W-:Y:S01]  /*5650*/  IMAD.IADD R3, R5, 0x1, R3 ;  /* 0x0000000105037824 */ /* 0x000fe200078e0203 */
[----:B------:R-:W4:Y:S01]  /*5660*/  LDC R22, c[0x0][0x658] ;  /* 0x00019600ff167b82 */ /* 0x000f220000000800 */
[----:B------:R-:W-:Y:S02]  /*5670*/  I2FP.F32.U32 R5, R20 ;  /* 0x0000001400057245 */ /* 0x000fe40000201000 */
[----:B0-----:R-:W-:-:S04]  /*5680*/  ISETP.NE.U32.AND P0, PT, R24, RZ, PT ;  /* 0x000000ff1800720c */ /* 0x001fc80003f05070 */
[----:B------:R-:W-:Y:S01]  /*5690*/  ISETP.NE.AND.EX P0, PT, R25, RZ, PT, P0 ;  /* 0x000000ff1900720c */ /* 0x000fe20003f05300 */
[----:B------:R-:W0:Y:S01]  /*56a0*/  LDC R0, c[0x0][0x144] ;  /* 0x00005100ff007b82 */ /* 0x000e220000000800 */
[-C--:B-1----:R-:W-:Y:S01]  /*56b0*/  SHF.R.U64 R10, R4, R6.reuse, R3 ;  /* 0x00000006040a7219 */ /* 0x082fe20000001203 */
[----:B---3--:R-:W-:Y:S01]  /*56c0*/  IMAD.MOV R7, RZ, RZ, -R7 ;  /* 0x000000ffff077224 */ /* 0x008fe200078e0a07 */
[----:B------:R-:W-:Y:S01]  /*56d0*/  SHF.R.U32.HI R3, RZ, R6, R3 ;  /* 0x00000006ff037219 */ /* 0x000fe20000011603 */
[----:B------:R-:W-:-:S04]  /*56e0*/  FMUL R6, R5, UR4 ;  /* 0x0000000405067c20 */ /* 0x000fc80008400000 */
[----:B------:R-:W1:Y:S01]  /*56f0*/  LDC R15, c[0x0][0x148] ;  /* 0x00005200ff0f7b82 */ /* 0x000e620000000800 */
[----:B------:R3:W0:Y:S01]  /*5700*/  F2I.U32.TRUNC.NTZ R14, R6 ;  /* 0x00000006000e7305 */ /* 0x000622000020f000 */
[-CC-:B--2---:R-:W-:Y:S02]  /*5710*/  SHF.R.U64 R12, R10, R8.reuse, R3.reuse ;  /* 0x000000080a0c7219 */ /* 0x184fe40000001203 */
[----:B------:R-:W-:-:S04]  /*5720*/  SHF.R.U32.HI R3, RZ, R8, R3 ;  /* 0x00000008ff037219 */ /* 0x000fc80000011603 */
[----:B------:R-:W2:Y:S01]  /*5730*/  LDC R21, c[0x0][0x600] ;  /* 0x00018000ff157b82 */ /* 0x000ea20000000800 */
[-CC-:B----4-:R-:W-:Y:S02]  /*5740*/  SHF.R.U64 R13, R12, R22.reuse, R3.reuse ;  /* 0x000000160c0d7219 */ /* 0x190fe40000001203 */
[----:B------:R-:W-:-:S03]  /*5750*/  SHF.R.U32.HI R5, RZ, R22, R3 ;  /* 0x00000016ff057219 */ /* 0x000fc60000011603 */
[----:B------:R-:W-:Y:S02]  /*5760*/  IMAD.MOV.U32 R4, RZ, RZ, R13 ;  /* 0x000000ffff047224 */ /* 0x000fe400078e000d */
[----:B------:R-:W4:Y:S01]  /*5770*/  LDC R26, c[0x0][0x648] ;  /* 0x00019200ff1a7b82 */ /* 0x000f220000000800 */
[----:B0-----:R-:W-:-:S07]  /*5780*/  IMAD R22, R0, R7, R19 ;  /* 0x0000000700167224 */ /* 0x001fce00078e0213 */
[----:B------:R-:W0:Y:S08]  /*5790*/  LDC R27, c[0x0][0x638] ;  /* 0x00018e00ff1b7b82 */ /* 0x000e300000000800 */
[----:B------:R-:W0:Y:S01]  /*57a0*/  LDC R28, c[0x0][0x610] ;  /* 0x00018400ff1c7b82 */ /* 0x000e220000000800 */
[----:B-1-3--:R-:W-:Y:S05]  /*57b0*/  @!P0 BRA `(.L_x_169) ;  /* 0x0000000000288947 */ /* 0x00afea0003800000 */
[----:B------:R-:W1:Y:S02]  /*57c0*/  LDC R0, c[0x0][0x64c] ;  /* 0x00019300ff007b82 */ /* 0x000e640000000800 */
[----:B-1----:R-:W-:-:S05]  /*57d0*/  IADD3 R3, P0, R13, R0, RZ ;  /* 0x000000000d037210 */ /* 0x002fca0007f1e0ff */
        /* <DEDUP_REMOVED lines=8> */
.L_x_169:
[----:B------:R-:W-:Y:S01]  /*5860*/  ISETP.NE.AND P0, PT, R2, 0x1, PT ;  /* 0x000000010200780c */ /* 0x000fe20003f05270 */
[----:B------:R-:W-:Y:S01]  /*5870*/  IMAD.MOV R14, RZ, RZ, -R14 ;  /* 0x000000ffff0e7224 */ /* 0x000fe200078e0a0e */
[----:B----4-:R-:W-:Y:S01]  /*5880*/  SHF.R.U64 R0, R4, R26, R5 ;  /* 0x0000001a04007219 */ /* 0x010fe20000001205 */
[----:B--2---:R-:W-:Y:S01]  /*5890*/  VIADD R5, R21, 0xffffffff ;  /* 0xffffffff15057836 */ /* 0x004fe20000000000 */
[----:B------:R-:W-:-:S03]  /*58a0*/  LOP3.LUT R3, R12, R99, RZ, 0xc0, !PT ;  /* 0x000000630c037212 */ /* 0x000fc600078ec0ff */
[----:B------:R-:W-:Y:S01]  /*58b0*/  IMAD.MOV R4, RZ, RZ, -R0 ;  /* 0x000000ffff047224 */ /* 0x000fe200078e0a00 */
[----:B------:R-:W-:Y:S01]  /*58c0*/  LOP3.LUT R5, R10, R5, RZ, 0xc0, !PT ;  /* 0x000000050a057212 */ /* 0x000fe200078ec0ff */
[----:B------:R-:W-:Y:S02]  /*58d0*/  IMAD R3, R96, R0, R3 ;  /* 0x0000000060037224 */ /* 0x000fe400078e0203 */
[----:B0-----:R-:W-:Y:S02]  /*58e0*/  IMAD R0, R4, R27, R13 ;  /* 0x0000001b04007224 */ /* 0x001fe400078e020d */
[----:B------:R-:W-:Y:S02]  /*58f0*/  @P0 IMAD R22, R15, R14, R20 ;  /* 0x0000000e0f160224 */ /* 0x000fe400078e0214 */
[----:B------:R-:W-:Y:S02]  /*5900*/  IMAD.MOV.U32 R4, RZ, RZ, 0x1 ;  /* 0x00000001ff047424 */ /* 0x000fe400078e00ff */
[----:B------:R-:W-:-:S02]  /*5910*/  IMAD R22, R3, R28, R22 ;  /* 0x0000001c03167224 */ /* 0x000fc400078e0216 */
[----:B------:R-:W-:Y:S01]  /*5920*/  IMAD R3, R0, R21, R5 ;  /* 0x0000001500037224 */ /* 0x000fe200078e0205 */
[----:B------:R-:W-:-:S04]  /*5930*/  PRMT R0, R4, 0x7610, R0 ;  /* 0x0000761004007816 */ /* 0x000fc80000000000 */
[----:B------:R-:W-:Y:S02]  /*5940*/  SEL R19, R3, R22, !P0 ;  /* 0x0000001603137207 */ /* 0x000fe40004000000 */
[----:B------:R-:W-:-:S07]  /*5950*/  SEL R22, R22, R3, !P0 ;  /* 0x0000000316167207 */ /* 0x000fce0004000000 */
.L_x_167:
[----:B------:R-:W-:Y:S02]  /*5960*/  LOP3.LUT P0, RZ, R0, 0xff, RZ, 0xc0, !PT ;  /* 0x000000ff00ff7812 */ /* 0x000fe4000780c0ff */
[----:B------:R-:W-:-:S11]  /*5970*/  LOP3.LUT R102, R102, 0x1, RZ, 0x3c, !PT ;  /* 0x0000000166667812 */ /* 0x000fd600078e3cff */
[----:B------:R-:W-:Y:S05]  /*5980*/  @P0 BRA `(.L_x_170) ;  /* 0xffffffbc00880947 */ /* 0x000fea000383ffff */
[----:B------:R-:W-:Y:S05]  /*5990*/  EXIT ;  /* 0x000000000000794d */ /* 0x000fea0003800000 */
.L_x_17:
[----:B------:R-:W-:-:S08]  /*59a0*/  ISETP.NE.AND P0, PT, R14, RZ, PT ;  /* 0x000000ff0e00720c */ /* 0x000fd00003f05270 */
[----:B0-----:R-:W0:-:S00]  /*59b0*/  USETMAXREG.DEALLOC.CTAPOOL 0x28 ;  /* 0x00000028000079c8 */ /* 0x001e0000080e0500 */
[----:B------:R-:W-:Y:S05]  /*59c0*/  @P0 EXIT ;  /* 0x000000000000094d */ /* 0x000fea0003800000 */
[----:B0-----:R-:W-:Y:S01]  /*59d0*/  LOP3.LUT P0, RZ, R8, 0xff, RZ, 0xc0, !PT ;  /* 0x000000ff08ff7812 */ /* 0x001fe2000780c0ff */
[----:B------:R-:W-:Y:S02]  /*59e0*/  IMAD.MOV.U32 R3, RZ, RZ, 0x1 ;  /* 0x00000001ff037424 */ /* 0x000fe400078e00ff */
[----:B------:R-:W-:-:S10]  /*59f0*/  IMAD.MOV.U32 R8, RZ, RZ, RZ ;  /* 0x000000ffff087224 */ /* 0x000fd400078e00ff */
[----:B------:R-:W-:Y:S05]  /*5a00*/  @!P0 BRA `(.L_x_171) ;  /* 0x0000000c00308947 */ /* 0x000fea0003800000 */
[----:B------:R-:W0:Y:S01]  /*5a10*/  S2R R12, SR_CgaCtaId ;  /* 0x00000000000c7919 */ /* 0x000e220000008800 */
[----:B------:R-:W-:Y:S01]  /*5a20*/  LOP3.LUT P0, RZ, R5, 0x1f, RZ, 0xc0, !PT ;  /* 0x0000001f05ff7812 */ /* 0x000fe2000780c0ff */
[----:B------:R-:W-:Y:S01]  /*5a30*/  ULDC UR5, c[0x0][0x658] ;  /* 0x0001960000057ab9 */ /* 0x000fe20000000800 */
[C---:B------:R-:W-:Y:S01]  /*5a40*/  ISETP.NE.AND P2, PT, R4.reuse, RZ, PT ;  /* 0x000000ff0400720c */ /* 0x040fe20003f45270 */
[----:B------:R-:W-:Y:S01]  /*5a50*/  UMOV UR6, 0xffffffff ;  /* 0xffffffff00067882 */ /* 0x000fe20000000000 */
[----:B------:R-:W-:Y:S01]  /*5a60*/  ISETP.NE.OR P0, PT, R4, RZ, !P0 ;  /* 0x000000ff0400720c */ /* 0x000fe20004705670 */
[----:B------:R-:W-:Y:S01]  /*5a70*/  BSSY B0, `(.L_x_171) ;  /* 0x00000c5000007945 */ /* 0x000fe20003800000 */
[----:B------:R-:W-:Y:S01]  /*5a80*/  USHF.L.U32 UR6, UR6, UR5, URZ ;  /* 0x0000000506067299 */ /* 0x000fe2000800063f */
[----:B------:R-:W-:Y:S01]  /*5a90*/  IMAD.MOV.U32 R10, RZ, RZ, 0x1 ;  /* 0x00000001ff0a7424 */ /* 0x000fe200078e00ff */
[----:B------:R-:W-:Y:S01]  /*5aa0*/  LOP3.LUT R9, R23, 0x2, RZ, 0xfc, !PT ;  /* 0x0000000217097812 */ /* 0x000fe200078efcff */
[----:B------:R-:W-:Y:S01]  /*5ab0*/  IMAD.MOV.U32 R3, RZ, RZ, 0x1 ;  /* 0x00000001ff037424 */ /* 0x000fe200078e00ff */
[----:B------:R-:W-:Y:S01]  /*5ac0*/  ULDC UR4, c[0x0][0x600] ;  /* 0x0001800000047ab9 */ /* 0x000fe20000000800 */
[----:B------:R-:W-:Y:S01]  /*5ad0*/  IMAD.MOV.U32 R8, RZ, RZ, RZ ;  /* 0x000000ffff087224 */ /* 0x000fe200078e00ff */
[----:B------:R-:W-:Y:S01]  /*5ae0*/  UMOV UR7, 0x1 ;  /* 0x0000000100077882 */ /* 0x000fe20000000000 */
[----:B------:R-:W-:-:S02]  /*5af0*/  UIADD3 UR19, UR40, 0x1, URZ ;  /* 0x0000000128137890 */ /* 0x000fc4000fffe03f */
[----:B------:R-:W-:Y:S02]  /*5b00*/  UIADD3 UR15, UR4, -0x1, URZ ;  /* 0xffffffff040f7890 */ /* 0x000fe4000fffe03f */
[----:B------:R-:W-:Y:S02]  /*5b10*/  USHF.L.U32 UR17, UR7, UR5, URZ ;  /* 0x0000000507117299 */ /* 0x000fe4000800063f */
[----:B------:R-:W-:Y:S01]  /*5b20*/  ULOP3.LUT UR16, URZ, UR6, URZ, 0x33, !UPT ;  /* 0x000000063f107292 */ /* 0x000fe2000f8e333f */
[----:B------:R-:W-:Y:S01]  /*5b30*/  ULDC.64 UR20, c[0x0][0x198] ;  /* 0x0000660000147ab9 */ /* 0x000fe20000000a00 */
[C---:B0-----:R-:W-:Y:S02]  /*5b40*/  IMAD.SHL.U32 R4, R12.reuse, 0x800, RZ ;  /* 0x000008000c047824 */ /* 0x041fe400078e00ff */
[----:B------:R-:W-:-:S03]  /*5b50*/  IMAD.SHL.U32 R12, R12, 0x40, RZ ;  /* 0x000000400c0c7824 */ /* 0x000fc600078e00ff */
[----:B------:R-:W-:Y:S02]  /*5b60*/  LOP3.LUT R4, R4, 0x800, RZ, 0xc0, !PT ;  /* 0x0000080004047812 */ /* 0x000fe400078ec0ff */
[----:B------:R-:W-:-:S03]  /*5b70*/  LOP3.LUT R12, R12, 0x40, RZ, 0xc0, !PT ;  /* 0x000000400c0c7812 */ /* 0x000fc600078ec0ff */
[----:B------:R-:W-:-:S07]  /*5b80*/  VIADD R11, R4, 0x2980 ;  /* 0x00002980040b7836 */ /* 0x000fce0000000000 */
.L_x_183:
[----:B------:R-:W-:-:S03]  /*5b90*/  UMOV UR4, 0xffffffff ;  /* 0xffffffff00047882 */ /* 0x000fc60000000000 */
[----:B------:R-:W-:Y:S05]  /*5ba0*/  BRA.DIV UR4, `(.L_x_172) ;  /* 0x0000001204087947 */ /* 0x000fea000b800000 */
[----:B------:R-:W-:-:S13]  /*5bb0*/  ELECT P6, URZ, PT ;  /* 0x00000000003f782f */ /* 0x000fda00038c0000 */
.L_x_197:
[----:B------:R-:W0:Y:S01]  /*5bc0*/  LDC R4, c[0x0][0x28c] ;  /* 0x0000a300ff047b82 */ /* 0x000e220000000800 */
[----:B------:R-:W-:Y:S01]  /*5bd0*/  BSSY B1, `(.L_x_173) ;  /* 0x0000039000017945 */ /* 0x000fe20003800000 */
[----:B0-----:R-:W-:-:S13]  /*5be0*/  ISETP.LT.OR P6, PT, R4, 0x1, !P6 ;  /* 0x000000010400780c */ /* 0x001fda00077c1670 */
[----:B------:R-:W-:Y:S05]  /*5bf0*/  @P6 BRA `(.L_x_174) ;  /* 0x0000000000d86947 */ /* 0x000fea0003800000 */
[----:B------:R-:W-:Y:S02]  /*5c00*/  IMAD R19, R19, 0x80, R12 ;  /* 0x0000008013137824 */ /* 0x000fe400078e020c */
[----:B------:R-:W-:Y:S02]  /*5c10*/  IMAD.SHL.U32 R22, R22, 0x40, RZ ;  /* 0x0000004016167824 */ /* 0x000fe400078e00ff */
[----:B------:R-:W-:Y:S02]  /*5c20*/  IMAD.MOV.U32 R15, RZ, RZ, RZ ;  /* 0x000000ffff0f7224 */ /* 0x000fe400078e00ff */
[----:B------:R-:W-:Y:S02]  /*5c30*/  IMAD.U32 R20, RZ, RZ, UR19 ;  /* 0x00000013ff147e24 */ /* 0x000fe4000f8e00ff */
[----:B------:R-:W-:Y:S02]  /*5c40*/  IMAD.MOV.U32 R4, RZ, RZ, R3 ;  /* 0x000000ffff047224 */ /* 0x000fe400078e0003 */
[----:B------:R-:W-:-:S07]  /*5c50*/  IMAD.MOV.U32 R6, RZ, RZ, R8 ;  /* 0x000000ffff067224 */ /* 0x000fce00078e0008 */
.L_x_178:
[----:B------:R-:W0:Y:S01]  /*5c60*/  S2R R14, SR_CgaCtaId ;  /* 0x00000000000e7919 */ /* 0x000e220000008800 */
[----:B------:R-:W-:Y:S01]  /*5c70*/  MOV R5, 0x400 ;  /* 0x0000040000057802 */ /* 0x000fe20000000f00 */
[----:B------:R-:W1:Y:S03]  /*5c80*/  @!P2 LDC R7, c[0x0][0x500] ;  /* 0x00014000ff07ab82 */ /* 0x000e660000000800 */
[----:B0-----:R-:W-:Y:S02]  /*5c90*/  LEA R13, R14, R5, 0x18 ;  /* 0x000000050e0d7211 */ /* 0x001fe400078ec0ff */
[----:B------:R-:W-:-:S03]  /*5ca0*/  SHF.L.U32 R5, R4, 0x1f, RZ ;  /* 0x0000001f04057819 */ /* 0x000fc600000006ff */
[----:B------:R-:W-:-:S04]  /*5cb0*/  IMAD R14, R6, 0x8, R13 ;  /* 0x00000008060e7824 */ /* 0x000fc800078e020d */
[----:B------:R-:W0:Y:S02]  /*5cc0*/  SYNCS.PHASECHK.TRANS64.TRYWAIT P1, [R14+URZ+0x28], R5 ;  /* 0x000028050e0075a7 */ /* 0x000e24000802017f */
[----:B01----:R-:W-:Y:S05]  /*5cd0*/  @!P1 BRA `(.L_x_175) ;  /* 0x0000000c00dc9947 */ /* 0x003fea0003800000 */
.L_x_198:
[----:B0-----:R-:W-:Y:S01]  /*5ce0*/  PRMT R5, R9, 0x9910, RZ ;  /* 0x0000991009057816 */ /* 0x001fe200000000ff */
[----:B------:R0:W-:Y:S03]  /*5cf0*/  @!P2 SYNCS.ARRIVE.TRANS64 RZ, [R14+URZ], R7 ;  /* 0x000000070effa9a7 */ /* 0x0001e6000800003f */
[----:B------:R-:W-:-:S13]  /*5d00*/  ISETP.NE.AND P1, PT, R5, 0x2, PT ;  /* 0x000000020500780c */ /* 0x000fda0003f25270 */
[----:B0-----:R-:W-:Y:S05]  /*5d10*/  @P1 BRA `(.L_x_176) ;  /* 0x0000000000041947 */ /* 0x001fea0003800000 */
[----:B------:R-:W-:Y:S01]  /*5d20*/  BPT.TRAP 0x1 ;  /* 0x000000040000795c */ /* 0x000fe20000300000 */
.L_x_176:
[----:B------:R-:W-:Y:S05]  /*5d30*/  @P0 BRA `(.L_x_177) ;  /* 0x0000000000040947 */ /* 0x000fea0003800000 */
[----:B------:R-:W-:Y:S01]  /*5d40*/  BPT.TRAP 0x1 ;  /* 0x000000040000795c */ /* 0x000fe20000300000 */
.L_x_177:
[----:B------:R-:W-:Y:S01]  /*5d50*/  R2UR UR13, R13 ;  /* 0x000000000d0d72ca */ /* 0x000fe200000e0000 */
[----:B------:R-:W-:Y:S01]  /*5d60*/  IMAD R13, R6, 0x800, R13 ;  /* 0x00000800060d7824 */ /* 0x000fe200078e020d */
[----:B------:R-:W-:Y:S01]  /*5d70*/  R2UR UR9, R14 ;  /* 0x000000000e0972ca */ /* 0x000fe200000e0000 */
[----:B------:R-:W-:Y:S01]  /*5d80*/  IMAD R5, R6, 0x1000, R11 ;  /* 0x0000100006057824 */ /* 0x000fe200078e020b */
[----:B------:R-:W-:Y:S01]  /*5d90*/  UIADD3 UR4, UP0, UR20, 0xf0, URZ ;  /* 0x000000f014047890 */ /* 0x000fe2000ff1e03f */
[----:B------:R-:W-:Y:S01]  /*5da0*/  VIADD R20, R20, 0xffffffff ;  /* 0xffffffff14147836 */ /* 0x000fe20000000000 */
[----:B------:R-:W-:Y:S01]  /*5db0*/  R2UR UR5, R13 ;  /* 0x000000000d0572ca */ /* 0x000fe200000e0000 */
[----:B------:R-:W-:Y:S01]  /*5dc0*/  UIADD3 UR22, UP1, UR20, 0x1f0, URZ ;  /* 0x000001f014167890 */ /* 0x000fe2000ff3e03f */
[----:B------:R-:W-:Y:S01]  /*5dd0*/  R2UR UR8, R5 ;  /* 0x00000000050872ca */ /* 0x000fe200000e0000 */
[----:B------:R-:W-:Y:S01]  /*5de0*/  VIADD R6, R6, 0x1 ;  /* 0x0000000106067836 */ /* 0x000fe20000000000 */
[----:B------:R-:W-:Y:S01]  /*5df0*/  R2UR UR11, R22 ;  /* 0x00000000160b72ca */ /* 0x000fe200000e0000 */
[----:B------:R-:W-:Y:S01]  /*5e00*/  UIADD3.X UR23, URZ, UR21, URZ, UP1, !UPT ;  /* 0x000000153f177290 */ /* 0x000fe20008ffe43f */
[----:B------:R-:W-:Y:S01]  /*5e10*/  R2UR UR10, R15 ;  /* 0x000000000f0a72ca */ /* 0x000fe200000e0000 */
[----:B------:R-:W-:Y:S01]  /*5e20*/  UMOV UR6, 0x0 ;  /* 0x0000000000067882 */ /* 0x000fe20000000000 */
[----:B------:R-:W-:Y:S01]  /*5e30*/  R2UR UR12, R18 ;  /* 0x00000000120c72ca */ /* 0x000fe200000e0000 */
[----:B------:R-:W-:Y:S01]  /*5e40*/  UMOV UR7, 0x10000000 ;  /* 0x1000000000077882 */ /* 0x000fe20000000000 */
[----:B------:R-:W-:Y:S01]  /*5e50*/  R2UR UR18, R19 ;  /* 0x00000000131272ca */ /* 0x000fe200000e0000 */
[----:B------:R-:W-:Y:S01]  /*5e60*/  UMOV UR24, 0x30000 ;  /* 0x0003000000187882 */ /* 0x000fe20000000000 */
[----:B------:R-:W-:Y:S01]  /*5e70*/  ISETP.GT.AND P3, PT, R20, 0x1, PT ;  /* 0x000000011400780c */ /* 0x000fe20003f64270 */
[----:B------:R-:W-:Y:S01]  /*5e80*/  UIADD3 UR14, UR5, 0x180, URZ ;  /* 0x00000180050e7890 */ /* 0x000fe2000fffe03f */
[----:B------:R-:W-:Y:S01]  /*5e90*/  ISETP.NE.AND P1, PT, R6, 0x5, PT ;  /* 0x000000050600780c */ /* 0x000fe20003f25270 */
[----:B------:R-:W-:Y:S01]  /*5ea0*/  UIADD3.X UR5, URZ, UR21, URZ, UP0, !UPT ;  /* 0x000000153f057290 */ /* 0x000fe200087fe43f */
[----:B------:R-:W-:Y:S01]  /*5eb0*/  VIADD R15, R15, 0x20 ;  /* 0x000000200f0f7836 */ /* 0x000fe20000000000 */
[----:B------:R-:W-:Y:S01]  /*5ec0*/  UIADD3 UR13, UR13, UR8, URZ ;  /* 0x000000080d0d7290 */ /* 0x000fe2000fffe03f */
[----:B------:R-:W-:-:S02]  /*5ed0*/  SEL R5, RZ, 0x1, P1 ;  /* 0x00000001ff057807 */ /* 0x000fc40000800000 */
[----:B------:R-:W-:Y:S01]  /*5ee0*/  UMOV UR8, UR14 ;  /* 0x0000000e00087c82 */ /* 0x000fe20008000000 */
[----:B------:R-:W-:Y:S02]  /*5ef0*/  SEL R6, R6, RZ, P1 ;  /* 0x000000ff06067207 */ /* 0x000fe40000800000 */
[----:B------:R-:W-:Y:S01]  /*5f00*/  LOP3.LUT R4, R4, R5, RZ, 0x3c, !PT ;  /* 0x0000000504047212 */ /* 0x000fe200078e3cff */
[----:B------:R0:W-:Y:S02]  /*5f10*/  UTMALDG.3D [UR8], [UR4], desc[UR6] ;  /* 0x00000608040075b4 */ /* 0x0001e40008011000 */
[----:B0-----:R-:W-:Y:S01]  /*5f20*/  UMOV UR11, UR18 ;  /* 0x00000012000b7c82 */ /* 0x001fe20008000000 */
[----:B------:R-:W-:Y:S02]  /*5f30*/  UMOV UR8, UR13 ;  /* 0x0000000d00087c82 */ /* 0x000fe40008000000 */
[----:B------:R0:W-:Y:S02]  /*5f40*/  UTMALDG.3D.MULTICAST [UR8], [UR22], UR24, desc[UR6] ;  /* 0x00000608160073b4 */ /* 0x0001e40008011818 */
[----:B0-----:R-:W-:Y:S05]  /*5f50*/  @P3 BRA `(.L_x_178) ;  /* 0xfffffffc00403947 */ /* 0x001fea000383ffff */
.L_x_174:
[----:B------:R-:W-:Y:S05]  /*5f60*/  BSYNC B1 ;  /* 0x0000000000017941 */ /* 0x000fea0003800000 */
.L_x_173:
[----:B------:R-:W2:Y:S01]  /*5f70*/  LDL.64 R24, [R1] ;  /* 0x0000000001187983 */ /* 0x000ea20000100a00 */
[----:B------:R-:W-:Y:S01]  /*5f80*/  LOP3.LUT P4, RZ, R10, 0xff, RZ, 0xc0, !PT ;  /* 0x000000ff0aff7812 */ /* 0x000fe2000788c0ff */
[----:B------:R-:W-:Y:S01]  /*5f90*/  VIADD R7, R8, UR40 ;  /* 0x0000002808077c36 */ /* 0x000fe20008000000 */
[----:B------:R-:W-:Y:S01]  /*5fa0*/  ULDC.64 UR4, c[0x0][0x650] ;  /* 0x0001940000047ab9 */ /* 0x000fe20000000a00 */
[----:B------:R-:W-:Y:S01]  /*5fb0*/  IMAD.U32 R8, RZ, RZ, UR40 ;  /* 0x00000028ff087e24 */ /* 0x000fe2000f8e00ff */
[----:B------:R-:W-:Y:S01]  /*5fc0*/  UISETP.GE.U32.AND UP0, UPT, UR40, 0x5, UPT ;  /* 0x000000052800788c */ /* 0x000fe2000bf06070 */
[----:B------:R-:W-:Y:S01]  /*5fd0*/  BSSY B1, `(.L_x_179) ;  /* 0x000006c000017945 */ /* 0x000fe20003800000 */
[----:B------:R-:W-:Y:S01]  /*5fe0*/  ISETP.GT.U32.AND P1, PT, R7, 0x4, PT ;  /* 0x000000040700780c */ /* 0x000fe20003f24070 */
[----:B------:R-:W-:Y:S01]  /*5ff0*/  IMAD.MOV.U32 R22, RZ, RZ, -0x1 ;  /* 0xffffffffff167424 */ /* 0x000fe200078e00ff */
[----:B------:R-:W-:Y:S01]  /*6000*/  PRMT R10, RZ, 0x7610, R10 ;  /* 0x00007610ff0a7816 */ /* 0x000fe2000000000a */
[----:B------:R-:W-:Y:S01]  /*6010*/  IMAD.MOV.U32 R19, RZ, RZ, -0x1 ;  /* 0xffffffffff137424 */ /* 0x000fe200078e00ff */
[----:B------:R-:W-:Y:S01]  /*6020*/  ISETP.LT.U32.AND P1, PT, R8, 0x5, P1 ;  /* 0x000000050800780c */ /* 0x000fe20000f21070 */
[----:B------:R-:W-:Y:S01]  /*6030*/  IMAD.MOV.U32 R18, RZ, RZ, -0x1 ;  /* 0xffffffffff127424 */ /* 0x000fe200078e00ff */
[----:B------:R-:W-:Y:S01]  /*6040*/  PLOP3.LUT P3, PT, PT, PT, UP0, 0x80, 0x0 ;  /* 0x000000000000781c */ /* 0x000fe20003f6f008 */
[----:B------:R-:W0:Y:S01]  /*6050*/  @P4 S2R R5, SR_CgaCtaId ;  /* 0x0000000000054919 */ /* 0x000e220000008800 */
[----:B------:R-:W-:-:S04]  /*6060*/  @P4 MOV R4, 0x400 ;  /* 0x0000040000044802 */ /* 0x000fc80000000f00 */
[----:B0-----:R-:W-:Y:S01]  /*6070*/  @P4 LEA R6, R5, R4, 0x18 ;  /* 0x0000000405064211 */ /* 0x001fe200078ec0ff */
[----:B------:R-:W-:Y:S01]  /*6080*/  IMAD.WIDE.U32 R4, R7, -0x33333333, RZ ;  /* 0xcccccccd07047825 */ /* 0x000fe200078e00ff */
[----:B------:R-:W-:Y:S02]  /*6090*/  SEL R4, RZ, 0x1, !P1 ;  /* 0x00000001ff047807 */ /* 0x000fe40004800000 */
[----:B------:R0:W-:Y:S02]  /*60a0*/  @P4 SYNCS.ARRIVE.TRANS64.A1T0 RZ, [R6+URZ+0x88], RZ ;  /* 0x000088ff06ff49a7 */ /* 0x0001e4000810003f */
[----:B------:R-:W-:Y:S02]  /*60b0*/  LOP3.LUT R3, R3, R4, RZ, 0x3c, !PT ;  /* 0x0000000403037212 */ /* 0x000fe400078e3cff */
[----:B------:R-:W-:Y:S02]  /*60c0*/  PRMT R4, RZ, 0x7610, R4 ;  /* 0x00007610ff047816 */ /* 0x000fe40000000004 */
[----:B0-----:R-:W-:-:S04]  /*60d0*/  SHF.R.U32.HI R6, RZ, 0x2, R5 ;  /* 0x00000002ff067819 */ /* 0x001fc80000011605 */
[----:B------:R-:W-:Y:S01]  /*60e0*/  @P3 LOP3.LUT R3, R3, 0x1, R6, 0x78, !PT ;  /* 0x0000000103033812 */ /* 0x000fe200078e7806 */
[----:B------:R-:W-:Y:S01]  /*60f0*/  IMAD R8, R6, -0x5, R7 ;  /* 0xfffffffb06087824 */ /* 0x000fe200078e0207 */
[----:B--2---:R-:W-:-:S04]  /*6100*/  IADD3 R16, P4, R16, R24, RZ ;  /* 0x0000001810107210 */ /* 0x004fc80007f9e0ff */
[----:B------:R-:W-:Y:S01]  /*6110*/  ISETP.GE.U32.AND P1, PT, R16, UR4, PT ;  /* 0x0000000410007c0c */ /* 0x000fe2000bf26070 */
[----:B------:R-:W-:-:S05]  /*6120*/  IMAD.X R17, R17, 0x1, R0, P4 ;  /* 0x0000000111117824 */ /* 0x000fca00020e0600 */
[----:B------:R-:W-:-:S13]  /*6130*/  ISETP.GE.U32.AND.EX P1, PT, R17, UR5, PT, P1 ;  /* 0x0000000511007c0c */ /* 0x000fda000bf26110 */
[----:B------:R-:W-:Y:S05]  /*6140*/  @P1 BRA `(.L_x_180) ;  /* 0x0000000400501947 */ /* 0x000fea0003800000 */
[----:B------:R-:W0:Y:S01]  /*6150*/  S2R R13, SR_CTAID.X ;  /* 0x00000000000d7919 */ /* 0x000e220000002500 */
[----:B------:R-:W-:Y:S01]  /*6160*/  ULDC.64 UR4, c[0x0][0x628] ;  /* 0x00018a0000047ab9 */ /* 0x000fe20000000a00 */
[----:B------:R-:W-:Y:S01]  /*6170*/  ULDC UR7, c[0x0][0x630] ;  /* 0x00018c0000077ab9 */ /* 0x000fe20000000800 */
[----:B------:R-:W-:Y:S01]  /*6180*/  ISETP.NE.U32.AND P1, PT, RZ, UR4, PT ;  /* 0x00000004ff007c0c */ /* 0x000fe2000bf25070 */
[----:B------:R-:W1:Y:S01]  /*6190*/  S2R R14, SR_CTAID.Y ;  /* 0x00000000000e7919 */ /* 0x000e620000002600 */
[----:B------:R-:W-:Y:S01]  /*61a0*/  ULDC UR8, c[0x0][0x150] ;  /* 0x0000540000087ab9 */ /* 0x000fe20000000800 */
[----:B------:R-:W-:Y:S01]  /*61b0*/  IMAD.MOV.U32 R4, RZ, RZ, R16 ;  /* 0x000000ffff047224 */ /* 0x000fe200078e0010 */
[----:B------:R-:W-:Y:S01]  /*61c0*/  ISETP.NE.AND.EX P1, PT, RZ, UR5, PT, P1 ;  /* 0x00000005ff007c0c */ /* 0x000fe2000bf25310 */
[----:B------:R-:W-:Y:S01]  /*61d0*/  IMAD.MOV.U32 R5, RZ, RZ, R17 ;  /* 0x000000ffff057224 */ /* 0x000fe200078e0011 */
[----:B0-----:R-:W-:-:S11]  /*61e0*/  I2FP.F32.U32 R19, R13 ;  /* 0x0000000d00137245 */ /* 0x001fd60000201000 */
[----:B------:R-:W-:Y:S05]  /*61f0*/  @!P1 BRA `(.L_x_181) ;  /* 0x0000000000289947 */ /* 0x000fea0003800000 */
[----:B------:R-:W-:Y:S02]  /*6200*/  ULDC UR6, c[0x0][0x634] ;  /* 0x00018d0000067ab9 */ /* 0x000fe40000000800 */
[----:B------:R-:W-:-:S05]  /*6210*/  IADD3 R5, P1, R16, UR6, RZ ;  /* 0x0000000610057c10 */ /* 0x000fca000ff3e0ff */
[----:B------:R-:W-:-:S04]  /*6220*/  IMAD.X R15, RZ, RZ, R17, P1 ;  /* 0x000000ffff0f7224 */ /* 0x000fc800008e0611 */
[----:B------:R-:W-:-:S04]  /*6230*/  IMAD.WIDE.U32 R6, R15, UR4, RZ ;  /* 0x000000040f067c25 */ /* 0x000fc8000f8e00ff */
[----:B------:R-:W-:-:S04]  /*6240*/  IMAD.WIDE.U32 R6, P1, R5, UR5, R6 ;  /* 0x0000000505067c25 */ /* 0x000fc8000f820006 */
[----:B------:R-:W-:-:S04]  /*6250*/  IMAD.WIDE.U32 R4, R5, UR4, RZ ;  /* 0x0000000405047c25 */ /* 0x000fc8000f8e00ff */
[----:B------:R-:W-:Y:S01]  /*6260*/  IMAD.MOV.U32 R4, RZ, RZ, R7 ;  /* 0x000000ffff047224 */ /* 0x000fe200078e0007 */
[----:B------:R-:W-:Y:S01]  /*6270*/  IADD3 RZ, P3, R5, R6, RZ ;  /* 0x0000000605ff7210 */ /* 0x000fe20007f7e0ff */
[----:B------:R-:W-:-:S04]  /*6280*/  IMAD.X R5, RZ, RZ, RZ, P1 ;  /* 0x000000ffff057224 */ /* 0x000fc800008e06ff */
[----:B------:R-:W-:-:S08]  /*6290*/  IMAD.WIDE.U32.X R4, R15, UR5, R4, P3 ;  /* 0x000000050f047c25 */ /* 0x000fd000098e0404 */
.L_x_181:
[--C-:B------:R-:W-:Y:S01]  /*62a0*/  SHF.R.U64 R18, R4, UR7, R5.reuse ;  /* 0x0000000704127c19 */ /* 0x100fe20008001205 */
[----:B------:R-:W-:Y:S01]  /*62b0*/  FMUL R19, R19, UR8 ;  /* 0x0000000813137c20 */ /* 0x000fe20008400000 */
[----:B------:R-:W-:Y:S01]  /*62c0*/  SHF.R.U32.HI R4, RZ, UR7, R5 ;  /* 0x00000007ff047c19 */ /* 0x000fe20008011605 */
[----:B------:R-:W0:Y:S01]  /*62d0*/  LDC R6, c[0x0][0x144] ;  /* 0x00005100ff067b82 */ /* 0x000e220000000800 */
[----:B------:R-:W-:Y:S01]  /*62e0*/  IADD3 R5, P1, RZ, -R18, RZ ;  /* 0x80000012ff057210 */ /* 0x000fe20007f3e0ff */
[----:B------:R-:W-:Y:S01]  /*62f0*/  ULDC UR6, c[0x0][0x154] ;  /* 0x0000550000067ab9 */ /* 0x000fe20000000800 */
[----:B-1----:R-:W-:Y:S01]  /*6300*/  I2FP.F32.U32 R7, R14 ;  /* 0x0000000e00077245 */ /* 0x002fe20000201000 */
[----:B------:R-:W1:Y:S01]  /*6310*/  F2I.U32.TRUNC.NTZ R19, R19 ;  /* 0x0000001300137305 */ /* 0x000e62000020f000 */
[----:B------:R-:W-:Y:S01]  /*6320*/  ULDC.64 UR4, c[0x0][0x620] ;  /* 0x0001880000047ab9 */ /* 0x000fe20000000a00 */
[----:B------:R-:W-:Y:S01]  /*6330*/  IMAD.X R4, RZ, RZ, ~R4, P1 ;  /* 0x000000ffff047224 */ /* 0x000fe200008e0e04 */
[----:B------:R-:W-:Y:S01]  /*6340*/  ISETP.NE.AND P4, PT, R2, 0x1, PT ;  /* 0x000000010200780c */ /* 0x000fe20003f85270 */
[----:B------:R-:W-:Y:S01]  /*6350*/  FMUL R20, R7, UR6 ;  /* 0x0000000607147c20 */ /* 0x000fe20008400000 */
[----:B------:R-:W2:Y:S01]  /*6360*/  LDC R21, c[0x0][0x148] ;  /* 0x00005200ff157b82 */ /* 0x000ea20000000800 */
[----:B------:R-:W-:Y:S01]  /*6370*/  IMAD R4, R4, UR4, RZ ;  /* 0x0000000404047c24 */ /* 0x000fe2000f8e02ff */
[----:B------:R-:W-:-:S02]  /*6380*/  ULDC.64 UR6, c[0x0][0x640] ;  /* 0x0001900000067ab9 */ /* 0x000fc40000000a00 */
[----:B------:R-:W-:Y:S01]  /*6390*/  ISETP.NE.U32.AND P1, PT, RZ, UR6, PT ;  /* 0x00000006ff007c0c */ /* 0x000fe2000bf25070 */
[----:B------:R-:W3:Y:S01]  /*63a0*/  F2I.U32.TRUNC.NTZ R20, R20 ;  /* 0x0000001400147305 */ /* 0x000ee2000020f000 */
[C---:B------:R-:W-:Y:S02]  /*63b0*/  IMAD R7, R5.reuse, UR5, R4 ;  /* 0x0000000505077c24 */ /* 0x040fe4000f8e0204 */
[----:B------:R-:W-:Y:S01]  /*63c0*/  IMAD.WIDE.U32 R4, R5, UR4, R16 ;  /* 0x0000000405047c25 */ /* 0x000fe2000f8e0010 */
[----:B------:R-:W-:Y:S01]  /*63d0*/  ULDC UR4, c[0x0][0x618] ;  /* 0x0001860000047ab9 */ /* 0x000fe20000000800 */
[----:B------:R-:W-:Y:S02]  /*63e0*/  ISETP.NE.AND.EX P1, PT, RZ, UR7, PT, P1 ;  /* 0x00000007ff007c0c */ /* 0x000fe4000bf25310 */
[----:B------:R-:W-:Y:S02]  /*63f0*/  IMAD.IADD R5, R5, 0x1, R7 ;  /* 0x0000000105057824 */ /* 0x000fe400078e0207 */
[----:B-1----:R-:W-:-:S03]  /*6400*/  IMAD.MOV R19, RZ, RZ, -R19 ;  /* 0x000000ffff137224 */ /* 0x002fc600078e0a13 */
[----:B------:R-:W-:Y:S01]  /*6410*/  SHF.R.U64 R15, R4, UR4, R5 ;  /* 0x00000004040f7c19 */ /* 0x000fe20008001205 */
[----:B0-----:R-:W-:Y:S01]  /*6420*/  IMAD R13, R6, R19, R13 ;  /* 0x00000013060d7224 */ /* 0x001fe200078e020d */
[----:B------:R-:W-:Y:S01]  /*6430*/  SHF.R.U32.HI R4, RZ, UR4, R5 ;  /* 0x00000004ff047c19 */ /* 0x000fe20008011605 */
[----:B------:R-:W-:Y:S01]  /*6440*/  ULDC UR4, c[0x0][0x608] ;  /* 0x0001820000047ab9 */ /* 0x000fe20000000800 */
[----:B---3--:R-:W-:Y:S02]  /*6450*/  IMAD.MOV R6, RZ, RZ, -R20 ;  /* 0x000000ffff067224 */ /* 0x008fe400078e0a14 */
[--C-:B------:R-:W-:Y:S02]  /*6460*/  SHF.R.U64 R20, R15, UR4, R4.reuse ;  /* 0x000000040f147c19 */ /* 0x100fe40008001204 */
[----:B------:R-:W-:Y:S01]  /*6470*/  SHF.R.U32.HI R5, RZ, UR4, R4 ;  /* 0x00000004ff057c19 */ /* 0x000fe20008011604 */
[----:B------:R-:W-:Y:S01]  /*6480*/  ULDC UR4, c[0x0][0x658] ;  /* 0x0001960000047ab9 */ /* 0x000fe20000000800 */
[----:B--2---:R-:W-:-:S02]  /*6490*/  @P4 IMAD R13, R21, R6, R14 ;  /* 0x00000006150d4224 */ /* 0x004fc400078e020e */
[--C-:B------:R-:W-:Y:S02]  /*64a0*/  SHF.R.U64 R14, R20, UR4, R5.reuse ;  /* 0x00000004140e7c19 */ /* 0x100fe40008001205 */
[----:B------:R-:W-:-:S03]  /*64b0*/  SHF.R.U32.HI R19, RZ, UR4, R5 ;  /* 0x00000004ff137c19 */ /* 0x000fc60008011605 */
[----:B------:R-:W-:Y:S02]  /*64c0*/  IMAD.MOV.U32 R6, RZ, RZ, R14 ;  /* 0x000000ffff067224 */ /* 0x000fe400078e000e */
[----:B------:R-:W-:Y:S01]  /*64d0*/  IMAD.MOV.U32 R5, RZ, RZ, R19 ;  /* 0x000000ffff057224 */ /* 0x000fe200078e0013 */
[----:B------:R-:W-:Y:S06]  /*64e0*/  @!P1 BRA `(.L_x_182) ;  /* 0x00000000002c9947 */ /* 0x000fec0003800000 */
        /* <DEDUP_REMOVED lines=9> */
[----:B------:R-:W-:-:S04]  /*6580*/  IMAD.WIDE.U32.X R4, R19, UR7, R4, P3 ;  /* 0x0000000713047c25 */ /* 0x000fc800098e0404 */
[----:B------:R-:W-:-:S07]  /*6590*/  IMAD.MOV.U32 R6, RZ, RZ, R4 ;  /* 0x000000ffff067224 */ /* 0x000fce00078e0004 */
.L_x_182:
[----:B------:R-:W-:Y:S01]  /*65a0*/  ULDC UR4, c[0x0][0x648] ;  /* 0x0001920000047ab9 */ /* 0x000fe20000000800 */
[----:B------:R-:W-:Y:S01]  /*65b0*/  LOP3.LUT R4, R20, UR16, RZ, 0xc0, !PT ;  /* 0x0000001014047c12 */ /* 0x000fe2000f8ec0ff */
[----:B------:R-:W-:Y:S01]  /*65c0*/  ULDC UR5, c[0x0][0x610] ;  /* 0x0001840000057ab9 */ /* 0x000fe20000000800 */
[----:B------:R-:W-:Y:S01]  /*65d0*/  SHF.R.U64 R5, R6, UR4, R5 ;  /* 0x0000000406057c19 */ /* 0x000fe20008001205 */
[----:B------:R-:W-:Y:S01]  /*65e0*/  ULDC UR4, c[0x0][0x638] ;  /* 0x00018e0000047ab9 */ /* 0x000fe20000000800 */
[----:B------:R-:W-:-:S03]  /*65f0*/  LOP3.LUT R15, R15, UR15, RZ, 0xc0, !PT ;  /* 0x0000000f0f0f7c12 */ /* 0x000fc6000f8ec0ff */
[----:B------:R-:W-:Y:S02]  /*6600*/  IMAD.MOV R7, RZ, RZ, -R5 ;  /* 0x000000ffff077224 */ /* 0x000fe400078e0a05 */
[----:B------:R-:W-:Y:S02]  /*6610*/  IMAD R4, R5, UR17, R4 ;  /* 0x0000001105047c24 */ /* 0x000fe4000f8e0204 */
[----:B------:R-:W-:Y:S01]  /*6620*/  IMAD R14, R7, UR4, R14 ;  /* 0x00000004070e7c24 */ /* 0x000fe2000f8e020e */
[----:B------:R-:W-:Y:S01]  /*6630*/  ULDC UR4, c[0x0][0x600] ;  /* 0x0001800000047ab9 */ /* 0x000fe20000000800 */
[----:B------:R-:W-:Y:S02]  /*6640*/  IMAD R13, R4, UR5, R13 ;  /* 0x00000005040d7c24 */ /* 0x000fe4000f8e020d */
[----:B------:R-:W-:Y:S02]  /*6650*/  IMAD R14, R14, UR4, R15 ;  /* 0x000000040e0e7c24 */ /* 0x000fe4000f8e020f */
[----:B------:R-:W-:-:S03]  /*6660*/  IMAD.MOV.U32 R4, RZ, RZ, 0x1 ;  /* 0x00000001ff047424 */ /* 0x000fc600078e00ff */
[----:B------:R-:W-:Y:S02]  /*6670*/  SEL R19, R14, R13, !P4 ;  /* 0x0000000d0e137207 */ /* 0x000fe40006000000 */
[----:B------:R-:W-:-:S07]  /*6680*/  SEL R22, R13, R14, !P4 ;  /* 0x0000000e0d167207 */ /* 0x000fce0006000000 */
.L_x_180:
[----:B------:R-:W-:Y:S05]  /*6690*/  BSYNC B1 ;  /* 0x0000000000017941 */ /* 0x000fea0003800000 */
.L_x_179:
[----:B------:R-:W-:-:S13]  /*66a0*/  LOP3.LUT P1, RZ, R4, 0xff, RZ, 0xc0, !PT ;  /* 0x000000ff04ff7812 */ /* 0x000fda000782c0ff */
[----:B------:R-:W-:Y:S05]  /*66b0*/  @P1 BRA `(.L_x_183) ;  /* 0xfffffff400341947 */ /* 0x000fea000383ffff */
[----:B------:R-:W-:Y:S05]  /*66c0*/  BSYNC B0 ;  /* 0x0000000000007941 */ /* 0x000fea0003800000 */
.L_x_171:
[----:B------:R-:W-:-:S03]  /*66d0*/  UMOV UR4, 0xffffffff ;  /* 0xffffffff00047882 */ /* 0x000fc60000000000 */
[----:B------:R-:W-:Y:S05]  /*66e0*/  BRA.DIV UR4, `(.L_x_184) ;  /* 0x00000006046c7947 */ /* 0x000fea000b800000 */
[----:B------:R-:W-:-:S13]  /*66f0*/  ELECT P6, URZ, PT ;  /* 0x00000000003f782f */ /* 0x000fda00038c0000 */
.L_x_201:
[----:B------:R-:W-:Y:S04]  /*6700*/  BSSY B0, `(.L_x_185) ;  /* 0x0000034000007945 */ /* 0x000fe80003800000 */
[----:B------:R-:W-:Y:S05]  /*6710*/  @!P6 BRA `(.L_x_186) ;  /* 0x0000000000c8e947 */ /* 0x000fea0003800000 */
[----:B------:R-:W-:-:S04]  /*6720*/  LOP3.LUT R23, R23, 0x2, RZ, 0xfc, !PT ;  /* 0x0000000217177812 */ /* 0x000fc800078efcff */
[----:B------:R-:W-:-:S13]  /*6730*/  ISETP.NE.AND P0, PT, R23, 0x3, PT ;  /* 0x000000031700780c */ /* 0x000fda0003f05270 */
[----:B------:R-:W-:Y:S05]  /*6740*/  @!P0 BRA `(.L_x_187) ;  /* 0x0000000000048947 */ /* 0x000fea0003800000 */
[----:B------:R-:W-:Y:S01]  /*6750*/  BPT.TRAP 0x1 ;  /* 0x000000040000795c */ /* 0x000fe20000300000 */
.L_x_187:
[----:B------:R-:W0:Y:S01]  /*6760*/  S2R R5, SR_CgaCtaId ;  /* 0x0000000000057919 */ /* 0x000e220000008800 */
[----:B------:R-:W-:Y:S02]  /*6770*/  MOV R0, 0x400 ;  /* 0x0000040000007802 */ /* 0x000fe40000000f00 */
[----:B------:R-:W-:Y:S02]  /*6780*/  SHF.L.U32 R2, R3, 0x1f, RZ ;  /* 0x0000001f03027819 */ /* 0x000fe400000006ff */
[----:B0-----:R-:W-:-:S05]  /*6790*/  LEA R5, R5, R0, 0x18 ;  /* 0x0000000005057211 */ /* 0x001fca00078ec0ff */
[----:B------:R-:W-:-:S04]  /*67a0*/  VIADD R5, R5, 0x28 ;  /* 0x0000002805057836 */ /* 0x000fc80000000000 */
[C---:B------:R-:W-:Y:S02]  /*67b0*/  IMAD R7, R8.reuse, 0x8, R5 ;  /* 0x0000000808077824 */ /* 0x040fe400078e0205 */
[----:B------:R-:W-:Y:S02]  /*67c0*/  VIADD R8, R8, 0x1 ;  /* 0x0000000108087836 */ /* 0x000fe40000000000 */
[----:B------:R-:W0:Y:S03]  /*67d0*/  SYNCS.PHASECHK.TRANS64.TRYWAIT P0, [R7+URZ], R2 ;  /* 0x00000002070075a7 */ /* 0x000e26000800017f */
[----:B------:R-:W-:-:S04]  /*67e0*/  ISETP.NE.AND P1, PT, R8, 0x5, PT ;  /* 0x000000050800780c */ /* 0x000fc80003f25270 */
[----:B------:R-:W-:Y:S02]  /*67f0*/  SEL R0, RZ, 0x1, P1 ;  /* 0x00000001ff007807 */ /* 0x000fe40000800000 */
[----:B------:R-:W-:Y:S02]  /*6800*/  SEL R8, R8, RZ, P1 ;  /* 0x000000ff08087207 */ /* 0x000fe40000800000 */
[----:B------:R-:W-:-:S03]  /*6810*/  LOP3.LUT R9, R3, R0, RZ, 0x3c, !PT ;  /* 0x0000000003097212 */ /* 0x000fc600078e3cff */
[----:B------:R-:W-:Y:S01]  /*6820*/  IMAD R6, R8, 0x8, R5 ;  /* 0x0000000808067824 */ /* 0x000fe200078e0205 */
[----:B------:R-:W-:Y:S01]  /*6830*/  SHF.L.U32 R3, R9, 0x1f, RZ ;  /* 0x0000001f09037819 */ /* 0x000fe200000006ff */
[----:B0-----:R-:W-:Y:S06]  /*6840*/  @!P0 BRA `(.L_x_188) ;  /* 0x0000000400348947 */ /* 0x001fec0003800000 */
.L_x_202:
[----:B------:R-:W1:Y:S01]  /*6850*/  SYNCS.PHASECHK.TRANS64.TRYWAIT P0, [R6+URZ], R3 ;  /* 0x00000003060075a7 */ /* 0x000e62000800017f */
[----:B------:R-:W-:-:S05]  /*6860*/  VIADD R0, R8, 0x1 ;  /* 0x0000000108007836 */ /* 0x000fca0000000000 */
[----:B------:R-:W-:-:S04]  /*6870*/  ISETP.NE.AND P1, PT, R0, 0x5, PT ;  /* 0x000000050000780c */ /* 0x000fc80003f25270 */
[----:B0-----:R-:W-:Y:S02]  /*6880*/  SEL R2, RZ, 0x1, P1 ;  /* 0x00000001ff027807 */ /* 0x001fe40000800000 */
[----:B------:R-:W-:Y:S02]  /*6890*/  SEL R0, R0, RZ, P1 ;  /* 0x000000ff00007207 */ /* 0x000fe40000800000 */
[----:B------:R-:W-:-:S03]  /*68a0*/  LOP3.LUT R9, R9, R2, RZ, 0x3c, !PT ;  /* 0x0000000209097212 */ /* 0x000fc600078e3cff */
[----:B------:R-:W-:Y:S01]  /*68b0*/  IMAD R7, R0, 0x8, R5 ;  /* 0x0000000800077824 */ /* 0x000fe200078e0205 */
[----:B------:R-:W-:Y:S01]  /*68c0*/  SHF.L.U32 R4, R9, 0x1f, RZ ;  /* 0x0000001f09047819 */ /* 0x000fe200000006ff */
[----:B-1----:R-:W-:Y:S06]  /*68d0*/  @!P0 BRA `(.L_x_189) ;  /* 0x0000000400248947 */ /* 0x002fec0003800000 */
.L_x_203:
[----:B------:R-:W1:Y:S01]  /*68e0*/  SYNCS.PHASECHK.TRANS64.TRYWAIT P0, [R7+URZ], R4 ;  /* 0x00000004070075a7 */ /* 0x000e62000800017f */
[----:B------:R-:W-:-:S05]  /*68f0*/  VIADD R0, R0, 0x1 ;  /* 0x0000000100007836 */ /* 0x000fca0000000000 */
[----:B------:R-:W-:-:S04]  /*6900*/  ISETP.NE.AND P1, PT, R0, 0x5, PT ;  /* 0x000000050000780c */ /* 0x000fc80003f25270 */
[----:B------:R-:W-:Y:S02]  /*6910*/  SEL R2, RZ, 0x1, P1 ;  /* 0x00000001ff027807 */ /* 0x000fe40000800000 */
[----:B------:R-:W-:Y:S02]  /*6920*/  SEL R0, R0, RZ, P1 ;  /* 0x000000ff00007207 */ /* 0x000fe40000800000 */
[----:B------:R-:W-:-:S03]  /*6930*/  LOP3.LUT R9, R9, R2, RZ, 0x3c, !PT ;  /* 0x0000000209097212 */ /* 0x000fc600078e3cff */
[----:B0-----:R-:W-:Y:S01]  /*6940*/  IMAD R6, R0, 0x8, R5 ;  /* 0x0000000800067824 */ /* 0x001fe200078e0205 */
[----:B------:R-:W-:Y:S01]  /*6950*/  SHF.L.U32 R3, R9, 0x1f, RZ ;  /* 0x0000001f09037819 */ /* 0x000fe200000006ff */
[----:B-1----:R-:W-:Y:S06]  /*6960*/  @!P0 BRA `(.L_x_190) ;  /* 0x0000000400148947 */ /* 0x002fec0003800000 */
.L_x_204:
[----:B------:R-:W1:Y:S01]  /*6970*/  SYNCS.PHASECHK.TRANS64.TRYWAIT P0, [R6+URZ], R3 ;  /* 0x00000003060075a7 */ /* 0x000e62000800017f */
[----:B------:R-:W-:-:S05]  /*6980*/  VIADD R0, R0, 0x1 ;  /* 0x0000000100007836 */ /* 0x000fca0000000000 */
[----:B------:R-:W-:-:S04]  /*6990*/  ISETP.NE.AND P1, PT, R0, 0x5, PT ;  /* 0x000000050000780c */ /* 0x000fc80003f25270 */
[----:B------:R-:W-:Y:S02]  /*69a0*/  SEL R2, RZ, 0x1, P1 ;  /* 0x00000001ff027807 */ /* 0x000fe40000800000 */
[----:B------:R-:W-:Y:S02]  /*69b0*/  SEL R0, R0, RZ, P1 ;  /* 0x000000ff00007207 */ /* 0x000fe40000800000 */
[----:B------:R-:W-:Y:S01]  /*69c0*/  LOP3.LUT R2, R9, R2, RZ, 0x3c, !PT ;  /* 0x0000000209027212 */ /* 0x000fe200078e3cff */
[----:B-1----:R-:W-:Y:S06]  /*69d0*/  @!P0 BRA `(.L_x_191) ;  /* 0x00000004000c8947 */ /* 0x002fec0003800000 */
.L_x_205:
[----:B------:R-:W-:Y:S01]  /*69e0*/  IMAD R5, R0, 0x8, R5 ;  /* 0x0000000800057824 */ /* 0x000fe200078e0205 */
[----:B------:R-:W-:-:S07]  /*69f0*/  SHF.L.U32 R0, R2, 0x1f, RZ ;  /* 0x0000001f02007819 */ /* 0x000fce00000006ff */
.L_x_192:
[----:B--2---:R2:W3:Y:S02]  /*6a00*/  SYNCS.PHASECHK.TRANS64.TRYWAIT P0, [R5+URZ], R0 ;  /* 0x00000000050075a7 */ /* 0x0044e4000800017f */
[----:B---3--:R-:W-:Y:S05]  /*6a10*/  @!P0 NANOSLEEP.SYNCS 0x989680 ;  /* 0x009896800000895d */ /* 0x008fea0003900000 */
[----:B------:R-:W3:Y:S02]  /*6a20*/  @!P0 SYNCS.PHASECHK.TRANS64 P0, [R5+URZ], R0 ;  /* 0x00000000050085a7 */ /* 0x000ee4000800007f */
[----:B---3--:R-:W-:Y:S05]  /*6a30*/  @!P0 BRA `(.L_x_192) ;  /* 0xfffffffc00f08947 */ /* 0x008fea000383ffff */
.L_x_186:
[----:B------:R-:W-:Y:S05]  /*6a40*/  BSYNC B0 ;  /* 0x0000000000007941 */ /* 0x000fea0003800000 */
.L_x_185:
[----:B------:R-:W-:Y:S05]  /*6a50*/  EXIT ;  /* 0x000000000000794d */ /* 0x000fea0003800000 */
.L_x_19:
[----:B-1----:R-:W-:-:S04]  /*6a60*/  IMAD.U32 R3, RZ, RZ, UR43 ;  /* 0x0000002bff037e24 */ /* 0x002fc8000f8e00ff */
[----:B------:R1:W2:Y:S03]  /*6a70*/  SYNCS.PHASECHK.TRANS64.TRYWAIT P0, [R3+URZ+-0x8], R0 ;  /* 0xfffff800030075a7 */ /* 0x0002a6000800017f */
[----:B--2---:R-:W-:Y:S05]  /*6a80*/  @!P0 NANOSLEEP.SYNCS 0x989680 ;  /* 0x009896800000895d */ /* 0x004fea0003900000 */
[----:B------:R-:W2:Y:S02]  /*6a90*/  @!P0 SYNCS.PHASECHK.TRANS64 P0, [R3+URZ+-0x8], R0 ;  /* 0xfffff800030085a7 */ /* 0x000ea4000800007f */
[----:B--2---:R-:W-:Y:S05]  /*6aa0*/  @!P0 BRA `(.L_x_19) ;  /* 0xfffffffc00ec8947 */ /* 0x004fea000383ffff */
[----:B------:R-:W-:Y:S05]  /*6ab0*/  BRA `(.L_x_193) ;  /* 0xffffffac00487947 */ /* 0x000fea000383ffff */
.L_x_24:
[----:B--2---:R2:W3:Y:S02]  /*6ac0*/  SYNCS.PHASECHK.TRANS64.TRYWAIT P1, [R3+URZ], R0 ;  /* 0x00000000030075a7 */ /* 0x0044e4000802017f */
[----:B---3--:R-:W-:Y:S05]  /*6ad0*/  @!P1 NANOSLEEP.SYNCS 0x989680 ;  /* 0x009896800000995d */ /* 0x008fea0003900000 */
[----:B------:R-:W3:Y:S02]  /*6ae0*/  @!P1 SYNCS.PHASECHK.TRANS64 P1, [R3+URZ], R0 ;  /* 0x00000000030095a7 */ /* 0x000ee4000802007f */
[----:B---3--:R-:W-:Y:S05]  /*6af0*/  @!P1 BRA `(.L_x_24) ;  /* 0xfffffffc00f09947 */ /* 0x008fea000383ffff */
[----:B------:R-:W-:Y:S05]  /*6b00*/  BRA `(.L_x_23) ;  /* 0xffffffac00b87947 */ /* 0x000fea000383ffff */
.L_x_29:
[----:B--2---:R-:W-:-:S04]  /*6b10*/  IMAD.U32 R5, RZ, RZ, UR4 ;  /* 0x00000004ff057e24 */ /* 0x004fc8000f8e00ff */
[----:B------:R2:W3:Y:S03]  /*6b20*/  SYNCS.PHASECHK.TRANS64.TRYWAIT P1, [R5+URZ], R4 ;  /* 0x00000004050075a7 */ /* 0x0004e6000802017f */
[----:B---3--:R-:W-:Y:S05]  /*6b30*/  @!P1 NANOSLEEP.SYNCS 0x989680 ;  /* 0x009896800000995d */ /* 0x008fea0003900000 */
[----:B------:R-:W3:Y:S02]  /*6b40*/  @!P1 SYNCS.PHASECHK.TRANS64 P1, [R5+URZ], R4 ;  /* 0x00000004050095a7 */ /* 0x000ee4000802007f */
[----:B---3--:R-:W-:Y:S05]  /*6b50*/  @!P1 BRA `(.L_x_29) ;  /* 0xfffffffc00ec9947 */ /* 0x008fea000383ffff */
[----:B------:R-:W-:Y:S05]  /*6b60*/  BRA `(.L_x_28) ;  /* 0xffffffb000147947 */ /* 0x000fea000383ffff */
.L_x_35:
[----:B0-----:R-:W-:-:S04]  /*6b70*/  IMAD.U32 R3, RZ, RZ, UR43 ;  /* 0x0000002bff037e24 */ /* 0x001fc8000f8e00ff */
[----:B------:R0:W1:Y:S03]  /*6b80*/  SYNCS.PHASECHK.TRANS64.TRYWAIT P0, [R3+URZ+0x8], R0 ;  /* 0x00000800030075a7 */ /* 0x000066000800017f */
[----:B-1----:R-:W-:Y:S05]  /*6b90*/  @!P0 NANOSLEEP.SYNCS 0x989680 ;  /* 0x009896800000895d */ /* 0x002fea0003900000 */
[----:B------:R-:W1:Y:S02]  /*6ba0*/  @!P0 SYNCS.PHASECHK.TRANS64 P0, [R3+URZ+0x8], R0 ;  /* 0x00000800030085a7 */ /* 0x000e64000800007f */
[----:B-1----:R-:W-:Y:S05]  /*6bb0*/  @!P0 BRA `(.L_x_35) ;  /* 0xfffffffc00ec8947 */ /* 0x002fea000383ffff */
[----:B------:R-:W-:Y:S05]  /*6bc0*/  BRA `(.L_x_194) ;  /* 0xffffffb400007947 */ /* 0x000fea000383ffff */
.L_x_172:
[----:B------:R-:W-:Y:S01]  /*6bd0*/  BSSY B1, `(.L_x_195) ;  /* 0x0000006000017945 */ /* 0x000fe20003800000 */
[----:B------:R-:W-:-:S07]  /*6be0*/  IMAD.MOV.U32 R15, RZ, RZ, -0x1 ;  /* 0xffffffffff0f7424 */ /* 0x000fce00078e00ff */
[----:B-----5:R-:W-:Y:S05]  /*6bf0*/  WARPSYNC.COLLECTIVE R15, `(.L_x_196) ;  /* 0x000000000f0c7348 */ /* 0x020fea0003c00000 */
[----:B------:R-:W-:Y:S02]  /*6c00*/  ELECT P6, UR62, PT ;  /* 0x00000000003e782f */ /* 0x000fe400038c0000 */
[----:B------:R-:W-:Y:S01]  /*6c10*/  MOV R14, UR62 ;  /* 0x0000003e000e7c02 */ /* 0x000fe20008000f00 */
[----:B-----5:R-:W-:Y:S10]  /*6c20*/  ENDCOLLECTIVE ;  /* 0x000000000000791b */ /* 0x020ff40003800000 */
.L_x_196:
[----:B------:R-:W-:Y:S05]  /*6c30*/  BSYNC B1 ;  /* 0x0000000000017941 */ /* 0x000fea0003800000 */
.L_x_195:
[----:B------:R-:W-:Y:S05]  /*6c40*/  BRA `(.L_x_197) ;  /* 0xffffffec00dc7947 */ /* 0x000fea000383ffff */
.L_x_175:
[----:B0-----:R0:W1:Y:S02]  /*6c50*/  SYNCS.PHASECHK.TRANS64.TRYWAIT P1, [R14+URZ+0x28], R5 ;  /* 0x000028050e0075a7 */ /* 0x001064000802017f */
[----:B-1----:R-:W-:Y:S05]  /*6c60*/  @!P1 NANOSLEEP.SYNCS 0x989680 ;  /* 0x009896800000995d */ /* 0x002fea0003900000 */
[----:B------:R-:W1:Y:S02]  /*6c70*/  @!P1 SYNCS.PHASECHK.TRANS64 P1, [R14+URZ+0x28], R5 ;  /* 0x000028050e0095a7 */ /* 0x000e64000802007f */
[----:B-1----:R-:W-:Y:S05]  /*6c80*/  @!P1 BRA `(.L_x_175) ;  /* 0xfffffffc00f09947 */ /* 0x002fea000383ffff */
[----:B------:R-:W-:Y:S05]  /*6c90*/  BRA `(.L_x_198) ;  /* 0xfffffff000107947 */ /* 0x000fea000383ffff */
.L_x_184:
[----:B------:R-:W-:Y:S01]  /*6ca0*/  BSSY B0, `(.L_x_199) ;  /* 0x0000006000007945 */ /* 0x000fe20003800000 */
[----:B------:R-:W-:-:S07]  /*6cb0*/  IMAD.MOV.U32 R15, RZ, RZ, -0x1 ;  /* 0xffffffffff0f7424 */ /* 0x000fce00078e00ff */
[----:B-----5:R-:W-:Y:S05]  /*6cc0*/  WARPSYNC.COLLECTIVE R15, `(.L_x_200) ;  /* 0x000000000f0c7348 */ /* 0x020fea0003c00000 */
[----:B------:R-:W-:Y:S02]  /*6cd0*/  ELECT P6, UR62, PT ;  /* 0x00000000003e782f */ /* 0x000fe400038c0000 */
[----:B------:R-:W-:Y:S01]  /*6ce0*/  MOV R14, UR62 ;  /* 0x0000003e000e7c02 */ /* 0x000fe20008000f00 */
[----:B-----5:R-:W-:Y:S10]  /*6cf0*/  ENDCOLLECTIVE ;  /* 0x000000000000791b */ /* 0x020ff40003800000 */
.L_x_200:
[----:B------:R-:W-:Y:S05]  /*6d00*/  BSYNC B0 ;  /* 0x0000000000007941 */ /* 0x000fea0003800000 */
.L_x_199:
[----:B------:R-:W-:Y:S05]  /*6d10*/  BRA `(.L_x_201) ;  /* 0xfffffff800787947 */ /* 0x000fea000383ffff */
.L_x_188:
[----:B0-----:R0:W1:Y:S02]  /*6d20*/  SYNCS.PHASECHK.TRANS64.TRYWAIT P0, [R7+URZ], R2 ;  /* 0x00000002070075a7 */ /* 0x001064000800017f */
[----:B-1----:R-:W-:Y:S05]  /*6d30*/  @!P0 NANOSLEEP.SYNCS 0x989680 ;  /* 0x009896800000895d */ /* 0x002fea0003900000 */
[----:B------:R-:W1:Y:S02]  /*6d40*/  @!P0 SYNCS.PHASECHK.TRANS64 P0, [R7+URZ], R2 ;  /* 0x00000002070085a7 */ /* 0x000e64000800007f */
[----:B-1----:R-:W-:Y:S05]  /*6d50*/  @!P0 BRA `(.L_x_188) ;  /* 0xfffffffc00f08947 */ /* 0x002fea000383ffff */
[----:B------:R-:W-:Y:S05]  /*6d60*/  BRA `(.L_x_202) ;  /* 0xfffffff800b87947 */ /* 0x000fea000383ffff */
.L_x_189:
[----:B0-----:R0:W1:Y:S02]  /*6d70*/  SYNCS.PHASECHK.TRANS64.TRYWAIT P0, [R6+URZ], R3 ;  /* 0x00000003060075a7 */ /* 0x001064000800017f */
[----:B-1----:R-:W-:Y:S05]  /*6d80*/  @!P0 NANOSLEEP.SYNCS 0x989680 ;  /* 0x009896800000895d */ /* 0x002fea0003900000 */
[----:B------:R-:W1:Y:S02]  /*6d90*/  @!P0 SYNCS.PHASECHK.TRANS64 P0, [R6+URZ], R3 ;  /* 0x00000003060085a7 */ /* 0x000e64000800007f */
[----:B-1----:R-:W-:Y:S05]  /*6da0*/  @!P0 BRA `(.L_x_189) ;  /* 0xfffffffc00f08947 */ /* 0x002fea000383ffff */
[----:B------:R-:W-:Y:S05]  /*6db0*/  BRA `(.L_x_203) ;  /* 0xfffffff800c87947 */ /* 0x000fea000383ffff */
.L_x_190:
[----:B0-----:R0:W1:Y:S02]  /*6dc0*/  SYNCS.PHASECHK.TRANS64.TRYWAIT P0, [R7+URZ], R4 ;  /* 0x00000004070075a7 */ /* 0x001064000800017f */
[----:B-1----:R-:W-:Y:S05]  /*6dd0*/  @!P0 NANOSLEEP.SYNCS 0x989680 ;  /* 0x009896800000895d */ /* 0x002fea0003900000 */
[----:B------:R-:W1:Y:S02]  /*6de0*/  @!P0 SYNCS.PHASECHK.TRANS64 P0, [R7+URZ], R4 ;  /* 0x00000004070085a7 */ /* 0x000e64000800007f */
[----:B-1----:R-:W-:Y:S05]  /*6df0*/  @!P0 BRA `(.L_x_190) ;  /* 0xfffffffc00f08947 */ /* 0x002fea000383ffff */
[----:B------:R-:W-:Y:S05]  /*6e00*/  BRA `(.L_x_204) ;  /* 0xfffffff800d87947 */ /* 0x000fea000383ffff */
.L_x_191:
[----:B-1----:R1:W2:Y:S02]  /*6e10*/  SYNCS.PHASECHK.TRANS64.TRYWAIT P0, [R6+URZ], R3 ;  /* 0x00000003060075a7 */ /* 0x0022a4000800017f */
[----:B--2---:R-:W-:Y:S05]  /*6e20*/  @!P0 NANOSLEEP.SYNCS 0x989680 ;  /* 0x009896800000895d */ /* 0x004fea0003900000 */
[----:B------:R-:W2:Y:S02]  /*6e30*/  @!P0 SYNCS.PHASECHK.TRANS64 P0, [R6+URZ], R3 ;  /* 0x00000003060085a7 */ /* 0x000ea4000800007f */
[----:B--2---:R-:W-:Y:S05]  /*6e40*/  @!P0 BRA `(.L_x_191) ;  /* 0xfffffffc00f08947 */ /* 0x004fea000383ffff */
[----:B------:R-:W-:Y:S05]  /*6e50*/  BRA `(.L_x_205) ;  /* 0xfffffff800e07947 */ /* 0x000fea000383ffff */
.L_x_206:
[----:B------:R-:W-:-:S00]  /*6e60*/  BRA `(.L_x_206) ;  /* 0xfffffffc00fc7947 */ /* 0x000fc0000383ffff */
[----:B------:R-:W-:-:S00]  /*6e70*/  NOP ;  /* 0x0000000000007918 */ /* 0x000fc00000000000 */
        /* <DEDUP_REMOVED lines=8> */
.L_x_207:


//--------------------- .nv.global.init           --------------------------
	.section	.nv.global.init,"aw",@progbits
.nv.global.init:
	.type		$str$22,@object
	.size		$str$22,($str$23 - $str$22)
$str$22:
        /*0000*/ 	.byte	0x6b, 0x5f, 0x74, 0x69, 0x6c, 0x65, 0x5f, 0x63, 0x6f, 0x75, 0x6e, 0x74, 0x20, 0x3e, 0x3d, 0x20
        /*0010*/ 	.byte	0x31, 0x00
	.type		$str$23,@object
	.size		$str$23,(__unnamed_1 - $str$23)
$str$23:
        /*0012*/ 	.byte	0x2f, 0x74, 0x6d, 0x70, 0x2f, 0x63, 0x75, 0x74, 0x6c, 0x61, 0x73, 0x73, 0x5f, 0x73, 0x77, 0x65
        /*0022*/ 	.byte	0x65, 0x70, 0x5f, 0x73, 0x72, 0x63, 0x2f, 0x69, 0x6e, 0x63, 0x6c, 0x75, 0x64, 0x65, 0x2f, 0x63
        /*0032*/ 	.byte	0x75, 0x74, 0x6c, 0x61, 0x73, 0x73, 0x2f, 0x67, 0x65, 0x6d, 0x6d, 0x2f, 0x63, 0x6f, 0x6c, 0x6c
        /*0042*/ 	.byte	0x65, 0x63, 0x74, 0x69, 0x76, 0x65, 0x2f, 0x73, 0x6d, 0x39, 0x30, 0x5f, 0x6d, 0x6d, 0x61, 0x5f
        /*0052*/ 	.byte	0x74, 0x6d, 0x61, 0x5f, 0x67, 0x6d, 0x6d, 0x61, 0x5f, 0x73, 0x73, 0x5f, 0x77, 0x61, 0x72, 0x70
        /*0062*/ 	.byte	0x73, 0x70, 0x65, 0x63, 0x69, 0x61, 0x6c, 0x69, 0x7a, 0x65, 0x64, 0x2e, 0x68, 0x70, 0x70, 0x00
	.type		__unnamed_1,@object
	.size		__unnamed_1,(.L_0 - __unnamed_1)
__unnamed_1:
        /*0072*/ 	.byte	0x76, 0x6f, 0x69, 0x64, 0x20, 0x63, 0x75, 0x74, 0x6c, 0x61, 0x73, 0x73, 0x3a, 0x3a, 0x67, 0x65
        /* <DEDUP_REMOVED lines=172> */
        /*0b42*/ 	.byte	0x69, 0x74, 0x79, 0x5d, 0x00
.L_0:


//--------------------- .nv.shared._ZN7cutlass13device_kernelINS_4gemm6kernel13GemmUniversalIN4cute5tupleIJiiiiEEENS1_10collective13CollectiveMmaINS1_34MainloopSm90TmaGmmaWarpSpecializedILi5ENS5_IJNS4_1CILi2EEENSA_ILi1EEESC_EEENS1_32KernelTmaWarpSpecializedPingpongEEENS5_IJNSA_ILi64EEENSA_ILi128EEENSA_ILi32EEEEEEaNS5_IJlSC_lEEEaSK_NS4_8TiledMMAINS4_8MMA_AtomIJNS4_4SM904GMMA27MMA_64x128x32_S32S8S8_SS_TNEEEENS4_6LayoutINS5_IJSC_SC_SC_EEENS5_IJNSA_ILi0EEEST_ST_EEEEENS5_IJNS4_10UnderscoreESW_SW_EEEEENS4_13SM90_TMA_LOADENS4_14ComposedLayoutINS4_7SwizzleILi1ELi4ELi3EEENS4_18smem_ptr_flag_bitsILi8EEENSR_INS5_IJNSA_ILi8EEESI_EEENS5_IJSI_SC_EEEEEEEvNS4_8identityENS4_23SM90_TMA_LOAD_MULTICASTES19_vS1A_EENS_8epilogue10collective6detail29Sm90TmaWarpSpecializedAdapterINS1E_15DefaultEpilogueIaSK_SK_NS1D_6thread17LinearCombinationIaLi1EiiLNS1I_9ScaleType4KindE0ELNS_15FloatRoundStyleE2EaEENS1_15EpilogueDefaultEEEEEvvEEEEvNT_6ParamsE --------------------------
	.section	.nv.shared._ZN7cutlass13device_kernelINS_4gemm6kernel13GemmUniversalIN4cute5tupleIJiiiiEEENS1_10collective13CollectiveMmaINS1_34MainloopSm90TmaGmmaWarpSpecializedILi5ENS5_IJNS4_1CILi2EEENSA_ILi1EEESC_EEENS1_32KernelTmaWarpSpecializedPingpongEEENS5_IJNSA_ILi64EEENSA_ILi128EEENSA_ILi32EEEEEEaNS5_IJlSC_lEEEaSK_NS4_8TiledMMAINS4_8MMA_AtomIJNS4_4SM904GMMA27MMA_64x128x32_S32S8S8_SS_TNEEEENS4_6LayoutINS5_IJSC_SC_SC_EEENS5_IJNSA_ILi0EEEST_ST_EEEEENS5_IJNS4_10UnderscoreESW_SW_EEEEENS4_13SM90_TMA_LOADENS4_14ComposedLayoutINS4_7SwizzleILi1ELi4ELi3EEENS4_18smem_ptr_flag_bitsILi8EEENSR_INS5_IJNSA_ILi8EEESI_EEENS5_IJSI_SC_EEEEEEEvNS4_8identityENS4_23SM90_TMA_LOAD_MULTICASTES19_vS1A_EENS_8epilogue10collective6detail29Sm90TmaWarpSpecializedAdapterINS1E_15DefaultEpilogueIaSK_SK_NS1D_6thread17LinearCombinationIaLi1EiiLNS1I_9ScaleType4KindE0ELNS_15FloatRoundStyleE2EaEENS1_15EpilogueDefaultEEEEEvvEEEEvNT_6ParamsE,"aw",@nobits
	.sectionflags	@""
	.align	16
	.zero		1024


//--------------------- .nv.shared.reserved.0     --------------------------
	.section	.nv.shared.reserved.0,"aw",@nobits
	.weak		__nv_reservedSMEM_offset_0_alias
	.size		__nv_reservedSMEM_offset_0_alias, 0, 0
	.other		__nv_reservedSMEM_offset_0_alias,@"STO_CUDA_RESERVED_SHARED STV_DEFAULT"
__nv_reservedSMEM_offset_0_alias:
	.zero		0


//--------------------- .nv.global                --------------------------
	.section	.nv.global,"aw",@nobits
.nv.global:
	.type		_ZN39_INTERNAL_ee5ffb26_4_k_cu_d7b7c956_57924cute1_E,@object
	.size		_ZN39_INTERNAL_ee5ffb26_4_k_cu_d7b7c956_57924cute1_E,(_ZN39_INTERNAL_ee5ffb26_4_k_cu_d7b7c956_57924cuda3std3__45__cpo6cbeginE - _ZN39_INTERNAL_ee5ffb26_4_k_cu_d7b7c956_57924cute1_E)
_ZN39_INTERNAL_ee5ffb26_4_k_cu_d7b7c956_57924cute1_E:
	.zero		1
	.type		_ZN39_INTERNAL_ee5ffb26_4_k_cu_d7b7c956_57924cuda3std3__45__cpo6cbeginE,@object
	.size		_ZN39_INTERNAL_ee5ffb26_4_k_cu_d7b7c956_57924cuda3std3__45__cpo6cbeginE,(_ZN39_INTERNAL_ee5ffb26_4_k_cu_d7b7c956_57924cuda3std3__48in_placeE - _ZN39_INTERNAL_ee5ffb26_4_k_cu_d7b7c956_57924cuda3std3__45__cpo6cbeginE)
_ZN39_INTERNAL_ee5ffb26_4_k_cu_d7b7c956_57924cuda3std3__45__cpo6cbeginE:
	.zero		1
	.type		_ZN39_INTERNAL_ee5ffb26_4_k_cu_d7b7c956_57924cuda3std3__48in_placeE,@object
	.size		_ZN39_INTERNAL_ee5ffb26_4_k_cu_d7b7c956_57924cuda3std3__48in_placeE,(_ZN39_INTERNAL_ee5ffb26_4_k_cu_d7b7c956_57924cuda3std6ranges3__45__cpo9iter_moveE - _ZN39_INTERNAL_ee5ffb26_4_k_cu_d7b7c956_57924cuda3std3__48in_placeE)
_ZN39_INTERNAL_ee5ffb26_4_k_cu_d7b7c956_57924cuda3std3__48in_placeE:
	.zero		1
	.type		_ZN39_INTERNAL_ee5ffb26_4_k_cu_d7b7c956_57924cuda3std6ranges3__45__cpo9iter_moveE,@object
	.size		_ZN39_INTERNAL_ee5ffb26_4_k_cu_d7b7c956_57924cuda3std6ranges3__45__cpo9iter_moveE,(_ZN39_INTERNAL_ee5ffb26_4_k_cu_d7b7c956_57924cuda3std3__45__cpo5beginE - _ZN39_INTERNAL_ee5ffb26_4_k_cu_d7b7c956_57924cuda3std6ranges3__45__cpo9iter_moveE)
_ZN39_INTERNAL_ee5ffb26_4_k_cu_d7b7c956_57924cuda3std6ranges3__45__cpo9iter_moveE:
	.zero		1
	.type		_ZN39_INTERNAL_ee5ffb26_4_k_cu_d7b7c956_57924cuda3std3__45__cpo5beginE,@object
	.size		_ZN39_INTERNAL_ee5ffb26_4_k_cu_d7b7c956_57924cuda3std3__45__cpo5beginE,(_ZN39_INTERNAL_ee5ffb26_4_k_cu_d7b7c956_57924cuda3std3__441_GLOBAL__N__ee5ffb26_4_k_cu_d7b7c956_57926ignoreE - _ZN39_INTERNAL_ee5ffb26_4_k_cu_d7b7c956_57924cuda3std3__45__cpo5beginE)
_ZN39_INTERNAL_ee5ffb26_4_k_cu_d7b7c956_57924cuda3std3__45__cpo5beginE:
	.zero		1
	.type		_ZN39_INTERNAL_ee5ffb26_4_k_cu_d7b7c956_57924cuda3std3__441_GLOBAL__N__ee5ffb26_4_k_cu_d7b7c956_57926ignoreE,@object
	.size		_ZN39_INTERNAL_ee5ffb26_4_k_cu_d7b7c956_57924cuda3std3__441_GLOBAL__N__ee5ffb26_4_k_cu_d7b7c956_57926ignoreE,(_ZN39_INTERNAL_ee5ffb26_4_k_cu_d7b7c956_57924cute7productE - _ZN39_INTERNAL_ee5ffb26_4_k_cu_d7b7c956_57924cuda3std3__441_GLOBAL__N__ee5ffb26_4_k_cu_d7b7c956_57926ignoreE)
_ZN39_INTERNAL_ee5ffb26_4_k_cu_d7b7c956_57924cuda3std3__441_GLOBAL__N__ee5ffb26_4_k_cu_d7b7c956_57926ignoreE:
	.zero		1
	.type		_ZN39_INTERNAL_ee5ffb26_4_k_cu_d7b7c956_57924cute7productE,@object
	.size		_ZN39_INTERNAL_ee5ffb26_4_k_cu_d7b7c956_57924cute7productE,(_ZN39_INTERNAL_ee5ffb26_4_k_cu_d7b7c956_57924cuda3std3__45__cpo3endE - _ZN39_INTERNAL_ee5ffb26_4_k_cu_d7b7c956_57924cute7productE)
_ZN39_INTERNAL_ee5ffb26_4_k_cu_d7b7c956_57924cute7productE:
	.zero		1
	.type		_ZN39_INTERNAL_ee5ffb26_4_k_cu_d7b7c956_57924cuda3std3__45__cpo3endE,@object
	.size		_ZN39_INTERNAL_ee5ffb26_4_k_cu_d7b7c956_57924cuda3std3__45__cpo3endE,(_ZN39_INTERNAL_ee5ffb26_4_k_cu_d7b7c956_57924cuda3std3__419piecewise_constructE - _ZN39_INTERNAL_ee5ffb26_4_k_cu_d7b7c956_57924cuda3std3__45__cpo3endE)
_ZN39_INTERNAL_ee5ffb26_4_k_cu_d7b7c956_57924cuda3std3__45__cpo3endE:
	.zero		1
	.type		_ZN39_INTERNAL_ee5ffb26_4_k_cu_d7b7c956_57924cuda3std3__419piecewise_constructE,@object
	.size		_ZN39_INTERNAL_ee5ffb26_4_k_cu_d7b7c956_57924cuda3std3__419piecewise_constructE,(_ZN39_INTERNAL_ee5ffb26_4_k_cu_d7b7c956_57924cuda3std3__45__cpo4cendE - _ZN39_INTERNAL_ee5ffb26_4_k_cu_d7b7c956_57924cuda3std3__419piecewise_constructE)
_ZN39_INTERNAL_ee5ffb26_4_k_cu_d7b7c956_57924cuda3std3__419piecewise_constructE:
	.zero		1
	.type		_ZN39_INTERNAL_ee5ffb26_4_k_cu_d7b7c956_57924cuda3std3__45__cpo4cendE,@object
	.size		_ZN39_INTERNAL_ee5ffb26_4_k_cu_d7b7c956_57924cuda3std3__45__cpo4cendE,(_ZN39_INTERNAL_ee5ffb26_4_k_cu_d7b7c956_57924cuda3std6ranges3__45__cpo4swapE - _ZN39_INTERNAL_ee5ffb26_4_k_cu_d7b7c956_57924cuda3std3__45__cpo4cendE)
_ZN39_INTERNAL_ee5ffb26_4_k_cu_d7b7c956_57924cuda3std3__45__cpo4cendE:
	.zero		1
	.type		_ZN39_INTERNAL_ee5ffb26_4_k_cu_d7b7c956_57924cuda3std6ranges3__45__cpo4swapE,@object
	.size		_ZN39_INTERNAL_ee5ffb26_4_k_cu_d7b7c956_57924cuda3std6ranges3__45__cpo4swapE,(.L_8 - _ZN39_INTERNAL_ee5ffb26_4_k_cu_d7b7c956_57924cuda3std6ranges3__45__cpo4swapE)
_ZN39_INTERNAL_ee5ffb26_4_k_cu_d7b7c956_57924cuda3std6ranges3__45__cpo4swapE:
	.zero		1
.L_8:


//--------------------- .nv.constant0._ZN7cutlass13device_kernelINS_4gemm6kernel13GemmUniversalIN4cute5tupleIJiiiiEEENS1_10collective13CollectiveMmaINS1_34MainloopSm90TmaGmmaWarpSpecializedILi5ENS5_IJNS4_1CILi2EEENSA_ILi1EEESC_EEENS1_32KernelTmaWarpSpecializedPingpongEEENS5_IJNSA_ILi64EEENSA_ILi128EEENSA_ILi32EEEEEEaNS5_IJlSC_lEEEaSK_NS4_8TiledMMAINS4_8MMA_AtomIJNS4_4SM904GMMA27MMA_64x128x32_S32S8S8_SS_TNEEEENS4_6LayoutINS5_IJSC_SC_SC_EEENS5_IJNSA_ILi0EEEST_ST_EEEEENS5_IJNS4_10UnderscoreESW_SW_EEEEENS4_13SM90_TMA_LOADENS4_14ComposedLayoutINS4_7SwizzleILi1ELi4ELi3EEENS4_18smem_ptr_flag_bitsILi8EEENSR_INS5_IJNSA_ILi8EEESI_EEENS5_IJSI_SC_EEEEEEEvNS4_8identityENS4_23SM90_TMA_LOAD_MULTICASTES19_vS1A_EENS_8epilogue10collective6detail29Sm90TmaWarpSpecializedAdapterINS1E_15DefaultEpilogueIaSK_SK_NS1D_6thread17LinearCombinationIaLi1EiiLNS1I_9ScaleType4KindE0ELNS_15FloatRoundStyleE2EaEENS1_15EpilogueDefaultEEEEEvvEEEEvNT_6ParamsE --------------------------
	.section	.nv.constant0._ZN7cutlass13device_kernelINS_4gemm6kernel13GemmUniversalIN4cute5tupleIJiiiiEEENS1_10collective13CollectiveMmaINS1_34MainloopSm90TmaGmmaWarpSpecializedILi5ENS5_IJNS4_1CILi2EEENSA_ILi1EEESC_EEENS1_32KernelTmaWarpSpecializedPingpongEEENS5_IJNSA_ILi64EEENSA_ILi128EEENSA_ILi32EEEEEEaNS5_IJlSC_lEEEaSK_NS4_8TiledMMAINS4_8MMA_AtomIJNS4_4SM904GMMA27MMA_64x128x32_S32S8S8_SS_TNEEEENS4_6LayoutINS5_IJSC_SC_SC_EEENS5_IJNSA_ILi0EEEST_ST_EEEEENS5_IJNS4_10UnderscoreESW_SW_EEEEENS4_13SM90_TMA_LOADENS4_14ComposedLayoutINS4_7SwizzleILi1ELi4ELi3EEENS4_18smem_ptr_flag_bitsILi8EEENSR_INS5_IJNSA_ILi8EEESI_EEENS5_IJSI_SC_EEEEEEEvNS4_8identityENS4_23SM90_TMA_LOAD_MULTICASTES19_vS1A_EENS_8epilogue10collective6detail29Sm90TmaWarpSpecializedAdapterINS1E_15DefaultEpilogueIaSK_SK_NS1D_6thread17LinearCombinationIaLi1EiiLNS1I_9ScaleType4KindE0ELNS_15FloatRoundStyleE2EaEENS1_15EpilogueDefaultEEEEEvvEEEEvNT_6ParamsE,"a",@progbits
	.sectionflags	@""
	.align	4
.nv.constant0._ZN7cutlass13device_kernelINS_4gemm6kernel13GemmUniversalIN4cute5tupleIJiiiiEEENS1_10collective13CollectiveMmaINS1_34MainloopSm90TmaGmmaWarpSpecializedILi5ENS5_IJNS4_1CILi2EEENSA_ILi1EEESC_EEENS1_32KernelTmaWarpSpecializedPingpongEEENS5_IJNSA_ILi64EEENSA_ILi128EEENSA_ILi32EEEEEEaNS5_IJlSC_lEEEaSK_NS4_8TiledMMAINS4_8MMA_AtomIJNS4_4SM904GMMA27MMA_64x128x32_S32S8S8_SS_TNEEEENS4_6LayoutINS5_IJSC_SC_SC_EEENS5_IJNSA_ILi0EEEST_ST_EEEEENS5_IJNS4_10UnderscoreESW_SW_EEEEENS4_13SM90_TMA_LOADENS4_14ComposedLayoutINS4_7SwizzleILi1ELi4ELi3EEENS4_18smem_ptr_flag_bitsILi8EEENSR_INS5_IJNSA_ILi8EEESI_EEENS5_IJSI_SC_EEEEEEEvNS4_8identityENS4_23SM90_TMA_LOAD_MULTICASTES19_vS1A_EENS_8epilogue10collective6detail29Sm90TmaWarpSpecializedAdapterINS1E_15DefaultEpilogueIaSK_SK_NS1D_6thread17LinearCombinationIaLi1EiiLNS1I_9ScaleType4KindE0ELNS_15FloatRoundStyleE2EaEENS1_15EpilogueDefaultEEEEEvvEEEEvNT_6ParamsE:
	.zero		1664


//--------------------- SYMBOLS --------------------------

	.type		.nv.reservedSmem.offset0,@object
	.size		.nv.reservedSmem.offset0,0x4
	.type		__assertfail,@function
